//
// Generated by NVIDIA NVVM Compiler
//
// Compiler Build ID: CL-36424714
// Cuda compilation tools, release 13.0, V13.0.88
// Based on NVVM 20.0.0
//

.version 9.0
.target sm_100
.address_size 64

	// .globl	std_normal_pdf_double
.extern .shared .align 16 .b8 sdata[];

.visible .entry std_normal_pdf_double(
	.param .u64 .ptr .align 1 std_normal_pdf_double_param_0,
	.param .u64 .ptr .align 1 std_normal_pdf_double_param_1,
	.param .u32 std_normal_pdf_double_param_2
)
{
	.reg .pred 	%p<5>;
	.reg .b32 	%r<24>;
	.reg .b32 	%f<3>;
	.reg .b64 	%rd<9>;
	.reg .b64 	%fd<29>;

	ld.param.u64 	%rd1, [std_normal_pdf_double_param_0];
	ld.param.u64 	%rd2, [std_normal_pdf_double_param_1];
	ld.param.u32 	%r5, [std_normal_pdf_double_param_2];
	mov.u32 	%r6, %ctaid.y;
	mov.u32 	%r7, %nctaid.x;
	mov.u32 	%r8, %ctaid.x;
	mad.lo.s32 	%r9, %r6, %r7, %r8;
	mov.u32 	%r10, %ntid.x;
	mov.u32 	%r11, %tid.x;
	mad.lo.s32 	%r1, %r9, %r10, %r11;
	setp.ge.u32 	%p1, %r1, %r5;
	@%p1 bra 	$L__BB0_5;
	cvta.to.global.u64 	%rd3, %rd1;
	mul.wide.u32 	%rd4, %r1, 8;
	add.s64 	%rd5, %rd3, %rd4;
	ld.global.f64 	%fd6, [%rd5];
	mul.f64 	%fd7, %fd6, 0dBFE0000000000000;
	mul.f64 	%fd1, %fd6, %fd7;
	fma.rn.f64 	%fd8, %fd1, 0d3FF71547652B82FE, 0d4338000000000000;
	{
	.reg .b32 %temp; 
	mov.b64 	{%r2, %temp}, %fd8;
	}
	mov.f64 	%fd9, 0dC338000000000000;
	add.rn.f64 	%fd10, %fd8, %fd9;
	fma.rn.f64 	%fd11, %fd10, 0dBFE62E42FEFA39EF, %fd1;
	fma.rn.f64 	%fd12, %fd10, 0dBC7ABC9E3B39803F, %fd11;
	fma.rn.f64 	%fd13, %fd12, 0d3E5ADE1569CE2BDF, 0d3E928AF3FCA213EA;
	fma.rn.f64 	%fd14, %fd13, %fd12, 0d3EC71DEE62401315;
	fma.rn.f64 	%fd15, %fd14, %fd12, 0d3EFA01997C89EB71;
	fma.rn.f64 	%fd16, %fd15, %fd12, 0d3F2A01A014761F65;
	fma.rn.f64 	%fd17, %fd16, %fd12, 0d3F56C16C1852B7AF;
	fma.rn.f64 	%fd18, %fd17, %fd12, 0d3F81111111122322;
	fma.rn.f64 	%fd19, %fd18, %fd12, 0d3FA55555555502A1;
	fma.rn.f64 	%fd20, %fd19, %fd12, 0d3FC5555555555511;
	fma.rn.f64 	%fd21, %fd20, %fd12, 0d3FE000000000000B;
	fma.rn.f64 	%fd22, %fd21, %fd12, 0d3FF0000000000000;
	fma.rn.f64 	%fd23, %fd22, %fd12, 0d3FF0000000000000;
	{
	.reg .b32 %temp; 
	mov.b64 	{%r3, %temp}, %fd23;
	}
	{
	.reg .b32 %temp; 
	mov.b64 	{%temp, %r4}, %fd23;
	}
	shl.b32 	%r12, %r2, 20;
	add.s32 	%r13, %r12, %r4;
	mov.b64 	%fd28, {%r3, %r13};
	{
	.reg .b32 %temp; 
	mov.b64 	{%temp, %r14}, %fd1;
	}
	mov.b32 	%f2, %r14;
	abs.f32 	%f1, %f2;
	setp.lt.f32 	%p2, %f1, 0f4086232B;
	@%p2 bra 	$L__BB0_4;
	setp.lt.f64 	%p3, %fd1, 0d0000000000000000;
	add.f64 	%fd24, %fd1, 0d7FF0000000000000;
	selp.f64 	%fd28, 0d0000000000000000, %fd24, %p3;
	setp.geu.f32 	%p4, %f1, 0f40874800;
	@%p4 bra 	$L__BB0_4;
	shr.u32 	%r15, %r2, 31;
	add.s32 	%r16, %r2, %r15;
	shr.s32 	%r17, %r16, 1;
	shl.b32 	%r18, %r17, 20;
	add.s32 	%r19, %r4, %r18;
	mov.b64 	%fd25, {%r3, %r19};
	sub.s32 	%r20, %r2, %r17;
	shl.b32 	%r21, %r20, 20;
	add.s32 	%r22, %r21, 1072693248;
	mov.b32 	%r23, 0;
	mov.b64 	%fd26, {%r23, %r22};
	mul.f64 	%fd28, %fd26, %fd25;
$L__BB0_4:
	mul.f64 	%fd27, %fd28, 0d3FD9884533D43651;
	cvta.to.global.u64 	%rd6, %rd2;
	add.s64 	%rd8, %rd6, %rd4;
	st.global.f64 	[%rd8], %fd27;
$L__BB0_5:
	ret;

}
	// .globl	std_normal_pdf_float
.visible .entry std_normal_pdf_float(
	.param .u64 .ptr .align 1 std_normal_pdf_float_param_0,
	.param .u64 .ptr .align 1 std_normal_pdf_float_param_1,
	.param .u32 std_normal_pdf_float_param_2
)
{
	.reg .pred 	%p<2>;
	.reg .b32 	%r<11>;
	.reg .b32 	%f<19>;
	.reg .b64 	%rd<8>;

	ld.param.u64 	%rd1, [std_normal_pdf_float_param_0];
	ld.param.u64 	%rd2, [std_normal_pdf_float_param_1];
	ld.param.u32 	%r2, [std_normal_pdf_float_param_2];
	mov.u32 	%r3, %ctaid.y;
	mov.u32 	%r4, %nctaid.x;
	mov.u32 	%r5, %ctaid.x;
	mad.lo.s32 	%r6, %r3, %r4, %r5;
	mov.u32 	%r7, %ntid.x;
	mov.u32 	%r8, %tid.x;
	mad.lo.s32 	%r1, %r6, %r7, %r8;
	setp.ge.u32 	%p1, %r1, %r2;
	@%p1 bra 	$L__BB1_2;
	cvta.to.global.u64 	%rd3, %rd1;
	cvta.to.global.u64 	%rd4, %rd2;
	mov.f32 	%f1, 0f40C90FDB;
	rsqrt.approx.f32 	%f2, %f1;
	mul.wide.u32 	%rd5, %r1, 4;
	add.s64 	%rd6, %rd3, %rd5;
	ld.global.f32 	%f3, [%rd6];
	mul.f32 	%f4, %f3, 0fBF000000;
	mul.f32 	%f5, %f3, %f4;
	fma.rn.f32 	%f6, %f5, 0f3BBB989D, 0f3F000000;
	cvt.sat.f32.f32 	%f7, %f6;
	mov.f32 	%f8, 0f4B400001;
	mov.f32 	%f9, 0f437C0000;
	fma.rm.f32 	%f10, %f7, %f9, %f8;
	add.f32 	%f11, %f10, 0fCB40007F;
	neg.f32 	%f12, %f11;
	fma.rn.f32 	%f13, %f5, 0f3FB8AA3B, %f12;
	fma.rn.f32 	%f14, %f5, 0f32A57060, %f13;
	mov.b32 	%r9, %f10;
	shl.b32 	%r10, %r9, 23;
	mov.b32 	%f15, %r10;
	ex2.approx.ftz.f32 	%f16, %f14;
	mul.f32 	%f17, %f16, %f15;
	mul.f32 	%f18, %f2, %f17;
	add.s64 	%rd7, %rd4, %rd5;
	st.global.f32 	[%rd7], %f18;
$L__BB1_2:
	ret;

}
	// .globl	normal_pdf_double
.visible .entry normal_pdf_double(
	.param .u64 .ptr .align 1 normal_pdf_double_param_0,
	.param .u64 .ptr .align 1 normal_pdf_double_param_1,
	.param .u64 .ptr .align 1 normal_pdf_double_param_2,
	.param .u64 .ptr .align 1 normal_pdf_double_param_3,
	.param .u32 normal_pdf_double_param_4
)
{
	.reg .pred 	%p<5>;
	.reg .b32 	%r<24>;
	.reg .b32 	%f<3>;
	.reg .b64 	%rd<15>;
	.reg .b64 	%fd<33>;

	ld.param.u64 	%rd1, [normal_pdf_double_param_0];
	ld.param.u64 	%rd2, [normal_pdf_double_param_1];
	ld.param.u64 	%rd3, [normal_pdf_double_param_2];
	ld.param.u64 	%rd4, [normal_pdf_double_param_3];
	ld.param.u32 	%r5, [normal_pdf_double_param_4];
	mov.u32 	%r6, %ctaid.y;
	mov.u32 	%r7, %nctaid.x;
	mov.u32 	%r8, %ctaid.x;
	mad.lo.s32 	%r9, %r6, %r7, %r8;
	mov.u32 	%r10, %ntid.x;
	mov.u32 	%r11, %tid.x;
	mad.lo.s32 	%r1, %r9, %r10, %r11;
	setp.ge.u32 	%p1, %r1, %r5;
	@%p1 bra 	$L__BB2_5;
	cvta.to.global.u64 	%rd5, %rd1;
	cvta.to.global.u64 	%rd6, %rd2;
	mul.wide.u32 	%rd7, %r1, 8;
	add.s64 	%rd8, %rd5, %rd7;
	ld.global.f64 	%fd6, [%rd8];
	add.s64 	%rd9, %rd6, %rd7;
	ld.global.f64 	%fd7, [%rd9];
	sub.f64 	%fd8, %fd6, %fd7;
	mul.f64 	%fd9, %fd8, 0dBFE0000000000000;
	mul.f64 	%fd1, %fd8, %fd9;
	fma.rn.f64 	%fd10, %fd1, 0d3FF71547652B82FE, 0d4338000000000000;
	{
	.reg .b32 %temp; 
	mov.b64 	{%r2, %temp}, %fd10;
	}
	mov.f64 	%fd11, 0dC338000000000000;
	add.rn.f64 	%fd12, %fd10, %fd11;
	fma.rn.f64 	%fd13, %fd12, 0dBFE62E42FEFA39EF, %fd1;
	fma.rn.f64 	%fd14, %fd12, 0dBC7ABC9E3B39803F, %fd13;
	fma.rn.f64 	%fd15, %fd14, 0d3E5ADE1569CE2BDF, 0d3E928AF3FCA213EA;
	fma.rn.f64 	%fd16, %fd15, %fd14, 0d3EC71DEE62401315;
	fma.rn.f64 	%fd17, %fd16, %fd14, 0d3EFA01997C89EB71;
	fma.rn.f64 	%fd18, %fd17, %fd14, 0d3F2A01A014761F65;
	fma.rn.f64 	%fd19, %fd18, %fd14, 0d3F56C16C1852B7AF;
	fma.rn.f64 	%fd20, %fd19, %fd14, 0d3F81111111122322;
	fma.rn.f64 	%fd21, %fd20, %fd14, 0d3FA55555555502A1;
	fma.rn.f64 	%fd22, %fd21, %fd14, 0d3FC5555555555511;
	fma.rn.f64 	%fd23, %fd22, %fd14, 0d3FE000000000000B;
	fma.rn.f64 	%fd24, %fd23, %fd14, 0d3FF0000000000000;
	fma.rn.f64 	%fd25, %fd24, %fd14, 0d3FF0000000000000;
	{
	.reg .b32 %temp; 
	mov.b64 	{%r3, %temp}, %fd25;
	}
	{
	.reg .b32 %temp; 
	mov.b64 	{%temp, %r4}, %fd25;
	}
	shl.b32 	%r12, %r2, 20;
	add.s32 	%r13, %r12, %r4;
	mov.b64 	%fd32, {%r3, %r13};
	{
	.reg .b32 %temp; 
	mov.b64 	{%temp, %r14}, %fd1;
	}
	mov.b32 	%f2, %r14;
	abs.f32 	%f1, %f2;
	setp.lt.f32 	%p2, %f1, 0f4086232B;
	@%p2 bra 	$L__BB2_4;
	setp.lt.f64 	%p3, %fd1, 0d0000000000000000;
	add.f64 	%fd26, %fd1, 0d7FF0000000000000;
	selp.f64 	%fd32, 0d0000000000000000, %fd26, %p3;
	setp.geu.f32 	%p4, %f1, 0f40874800;
	@%p4 bra 	$L__BB2_4;
	shr.u32 	%r15, %r2, 31;
	add.s32 	%r16, %r2, %r15;
	shr.s32 	%r17, %r16, 1;
	shl.b32 	%r18, %r17, 20;
	add.s32 	%r19, %r4, %r18;
	mov.b64 	%fd27, {%r3, %r19};
	sub.s32 	%r20, %r2, %r17;
	shl.b32 	%r21, %r20, 20;
	add.s32 	%r22, %r21, 1072693248;
	mov.b32 	%r23, 0;
	mov.b64 	%fd28, {%r23, %r22};
	mul.f64 	%fd32, %fd28, %fd27;
$L__BB2_4:
	mul.f64 	%fd29, %fd32, 0d3FD9884540000000;
	cvta.to.global.u64 	%rd10, %rd3;
	add.s64 	%rd12, %rd10, %rd7;
	ld.global.f64 	%fd30, [%rd12];
	div.rn.f64 	%fd31, %fd29, %fd30;
	cvta.to.global.u64 	%rd13, %rd4;
	add.s64 	%rd14, %rd13, %rd7;
	st.global.f64 	[%rd14], %fd31;
$L__BB2_5:
	ret;

}
	// .globl	normal_pdf_float
.visible .entry normal_pdf_float(
	.param .u64 .ptr .align 1 normal_pdf_float_param_0,
	.param .u64 .ptr .align 1 normal_pdf_float_param_1,
	.param .u64 .ptr .align 1 normal_pdf_float_param_2,
	.param .u64 .ptr .align 1 normal_pdf_float_param_3,
	.param .u32 normal_pdf_float_param_4
)
{
	.reg .pred 	%p<2>;
	.reg .b32 	%r<11>;
	.reg .b32 	%f<23>;
	.reg .b64 	%rd<14>;

	ld.param.u64 	%rd1, [normal_pdf_float_param_0];
	ld.param.u64 	%rd2, [normal_pdf_float_param_1];
	ld.param.u64 	%rd3, [normal_pdf_float_param_2];
	ld.param.u64 	%rd4, [normal_pdf_float_param_3];
	ld.param.u32 	%r2, [normal_pdf_float_param_4];
	mov.u32 	%r3, %ctaid.y;
	mov.u32 	%r4, %nctaid.x;
	mov.u32 	%r5, %ctaid.x;
	mad.lo.s32 	%r6, %r3, %r4, %r5;
	mov.u32 	%r7, %ntid.x;
	mov.u32 	%r8, %tid.x;
	mad.lo.s32 	%r1, %r6, %r7, %r8;
	setp.ge.u32 	%p1, %r1, %r2;
	@%p1 bra 	$L__BB3_2;
	cvta.to.global.u64 	%rd5, %rd1;
	cvta.to.global.u64 	%rd6, %rd2;
	cvta.to.global.u64 	%rd7, %rd3;
	cvta.to.global.u64 	%rd8, %rd4;
	mov.f32 	%f1, 0f40C90FDB;
	rsqrt.approx.f32 	%f2, %f1;
	mul.wide.u32 	%rd9, %r1, 4;
	add.s64 	%rd10, %rd5, %rd9;
	ld.global.f32 	%f3, [%rd10];
	add.s64 	%rd11, %rd6, %rd9;
	ld.global.f32 	%f4, [%rd11];
	sub.f32 	%f5, %f3, %f4;
	mul.f32 	%f6, %f5, 0fBF000000;
	mul.f32 	%f7, %f5, %f6;
	fma.rn.f32 	%f8, %f7, 0f3BBB989D, 0f3F000000;
	cvt.sat.f32.f32 	%f9, %f8;
	mov.f32 	%f10, 0f4B400001;
	mov.f32 	%f11, 0f437C0000;
	fma.rm.f32 	%f12, %f9, %f11, %f10;
	add.f32 	%f13, %f12, 0fCB40007F;
	neg.f32 	%f14, %f13;
	fma.rn.f32 	%f15, %f7, 0f3FB8AA3B, %f14;
	fma.rn.f32 	%f16, %f7, 0f32A57060, %f15;
	mov.b32 	%r9, %f12;
	shl.b32 	%r10, %r9, 23;
	mov.b32 	%f17, %r10;
	ex2.approx.ftz.f32 	%f18, %f16;
	mul.f32 	%f19, %f18, %f17;
	mul.f32 	%f20, %f2, %f19;
	add.s64 	%rd12, %rd7, %rd9;
	ld.global.f32 	%f21, [%rd12];
	div.rn.f32 	%f22, %f20, %f21;
	add.s64 	%rd13, %rd8, %rd9;
	st.global.f32 	[%rd13], %f22;
$L__BB3_2:
	ret;

}
	// .globl	sum_simplistic_double
.visible .entry sum_simplistic_double(
	.param .u64 .ptr .align 1 sum_simplistic_double_param_0,
	.param .u64 .ptr .align 1 sum_simplistic_double_param_1,
	.param .u32 sum_simplistic_double_param_2
)
{
	.reg .pred 	%p<12>;
	.reg .b32 	%r<32>;
	.reg .b64 	%rd<18>;
	.reg .b64 	%fd<83>;

	ld.param.u64 	%rd9, [sum_simplistic_double_param_0];
	ld.param.u64 	%rd8, [sum_simplistic_double_param_1];
	ld.param.u32 	%r16, [sum_simplistic_double_param_2];
	cvta.to.global.u64 	%rd1, %rd9;
	mov.u32 	%r17, %ctaid.y;
	mov.u32 	%r18, %nctaid.x;
	mov.u32 	%r19, %ctaid.x;
	mad.lo.s32 	%r20, %r17, %r18, %r19;
	mov.u32 	%r21, %ntid.x;
	mul.lo.s32 	%r22, %r20, %r21;
	mov.u32 	%r23, %tid.x;
	neg.s32 	%r24, %r23;
	setp.ne.s32 	%p1, %r22, %r24;
	setp.eq.s32 	%p2, %r16, 0;
	or.pred  	%p3, %p1, %p2;
	mov.f64 	%fd82, 0d0000000000000000;
	@%p3 bra 	$L__BB4_13;
	add.s32 	%r26, %r16, -1;
	and.b32  	%r1, %r16, 15;
	setp.lt.u32 	%p4, %r26, 15;
	mov.f64 	%fd82, 0d0000000000000000;
	mov.b32 	%r29, 0;
	@%p4 bra 	$L__BB4_4;
	and.b32  	%r29, %r16, -16;
	neg.s32 	%r27, %r29;
	add.s64 	%rd16, %rd1, 64;
	mov.f64 	%fd82, 0d0000000000000000;
$L__BB4_3:
	.pragma "nounroll";
	ld.global.f64 	%fd18, [%rd16+-64];
	add.f64 	%fd19, %fd82, %fd18;
	ld.global.f64 	%fd20, [%rd16+-56];
	add.f64 	%fd21, %fd19, %fd20;
	ld.global.f64 	%fd22, [%rd16+-48];
	add.f64 	%fd23, %fd21, %fd22;
	ld.global.f64 	%fd24, [%rd16+-40];
	add.f64 	%fd25, %fd23, %fd24;
	ld.global.f64 	%fd26, [%rd16+-32];
	add.f64 	%fd27, %fd25, %fd26;
	ld.global.f64 	%fd28, [%rd16+-24];
	add.f64 	%fd29, %fd27, %fd28;
	ld.global.f64 	%fd30, [%rd16+-16];
	add.f64 	%fd31, %fd29, %fd30;
	ld.global.f64 	%fd32, [%rd16+-8];
	add.f64 	%fd33, %fd31, %fd32;
	ld.global.f64 	%fd34, [%rd16];
	add.f64 	%fd35, %fd33, %fd34;
	ld.global.f64 	%fd36, [%rd16+8];
	add.f64 	%fd37, %fd35, %fd36;
	ld.global.f64 	%fd38, [%rd16+16];
	add.f64 	%fd39, %fd37, %fd38;
	ld.global.f64 	%fd40, [%rd16+24];
	add.f64 	%fd41, %fd39, %fd40;
	ld.global.f64 	%fd42, [%rd16+32];
	add.f64 	%fd43, %fd41, %fd42;
	ld.global.f64 	%fd44, [%rd16+40];
	add.f64 	%fd45, %fd43, %fd44;
	ld.global.f64 	%fd46, [%rd16+48];
	add.f64 	%fd47, %fd45, %fd46;
	ld.global.f64 	%fd48, [%rd16+56];
	add.f64 	%fd82, %fd47, %fd48;
	add.s32 	%r27, %r27, 16;
	add.s64 	%rd16, %rd16, 128;
	setp.ne.s32 	%p5, %r27, 0;
	@%p5 bra 	$L__BB4_3;
$L__BB4_4:
	setp.eq.s32 	%p6, %r1, 0;
	@%p6 bra 	$L__BB4_13;
	and.b32  	%r7, %r16, 7;
	setp.lt.u32 	%p7, %r1, 8;
	@%p7 bra 	$L__BB4_7;
	mul.wide.u32 	%rd10, %r29, 8;
	add.s64 	%rd11, %rd1, %rd10;
	ld.global.f64 	%fd50, [%rd11];
	add.f64 	%fd51, %fd82, %fd50;
	ld.global.f64 	%fd52, [%rd11+8];
	add.f64 	%fd53, %fd51, %fd52;
	ld.global.f64 	%fd54, [%rd11+16];
	add.f64 	%fd55, %fd53, %fd54;
	ld.global.f64 	%fd56, [%rd11+24];
	add.f64 	%fd57, %fd55, %fd56;
	ld.global.f64 	%fd58, [%rd11+32];
	add.f64 	%fd59, %fd57, %fd58;
	ld.global.f64 	%fd60, [%rd11+40];
	add.f64 	%fd61, %fd59, %fd60;
	ld.global.f64 	%fd62, [%rd11+48];
	add.f64 	%fd63, %fd61, %fd62;
	ld.global.f64 	%fd64, [%rd11+56];
	add.f64 	%fd82, %fd63, %fd64;
	add.s32 	%r29, %r29, 8;
$L__BB4_7:
	setp.eq.s32 	%p8, %r7, 0;
	@%p8 bra 	$L__BB4_13;
	and.b32  	%r10, %r16, 3;
	setp.lt.u32 	%p9, %r7, 4;
	@%p9 bra 	$L__BB4_10;
	mul.wide.u32 	%rd12, %r29, 8;
	add.s64 	%rd13, %rd1, %rd12;
	ld.global.f64 	%fd66, [%rd13];
	add.f64 	%fd67, %fd82, %fd66;
	ld.global.f64 	%fd68, [%rd13+8];
	add.f64 	%fd69, %fd67, %fd68;
	ld.global.f64 	%fd70, [%rd13+16];
	add.f64 	%fd71, %fd69, %fd70;
	ld.global.f64 	%fd72, [%rd13+24];
	add.f64 	%fd82, %fd71, %fd72;
	add.s32 	%r29, %r29, 4;
$L__BB4_10:
	setp.eq.s32 	%p10, %r10, 0;
	@%p10 bra 	$L__BB4_13;
	mul.wide.u32 	%rd14, %r29, 8;
	add.s64 	%rd17, %rd1, %rd14;
	neg.s32 	%r31, %r10;
$L__BB4_12:
	.pragma "nounroll";
	ld.global.f64 	%fd73, [%rd17];
	add.f64 	%fd82, %fd82, %fd73;
	add.s64 	%rd17, %rd17, 8;
	add.s32 	%r31, %r31, 1;
	setp.ne.s32 	%p11, %r31, 0;
	@%p11 bra 	$L__BB4_12;
$L__BB4_13:
	cvta.to.global.u64 	%rd15, %rd8;
	st.global.f64 	[%rd15], %fd82;
	ret;

}
	// .globl	sum_simplistic_float
.visible .entry sum_simplistic_float(
	.param .u64 .ptr .align 1 sum_simplistic_float_param_0,
	.param .u64 .ptr .align 1 sum_simplistic_float_param_1,
	.param .u32 sum_simplistic_float_param_2
)
{
	.reg .pred 	%p<12>;
	.reg .b32 	%r<32>;
	.reg .b32 	%f<83>;
	.reg .b64 	%rd<18>;

	ld.param.u64 	%rd9, [sum_simplistic_float_param_0];
	ld.param.u64 	%rd8, [sum_simplistic_float_param_1];
	ld.param.u32 	%r16, [sum_simplistic_float_param_2];
	cvta.to.global.u64 	%rd1, %rd9;
	mov.u32 	%r17, %ctaid.y;
	mov.u32 	%r18, %nctaid.x;
	mov.u32 	%r19, %ctaid.x;
	mad.lo.s32 	%r20, %r17, %r18, %r19;
	mov.u32 	%r21, %ntid.x;
	mul.lo.s32 	%r22, %r20, %r21;
	mov.u32 	%r23, %tid.x;
	neg.s32 	%r24, %r23;
	setp.ne.s32 	%p1, %r22, %r24;
	setp.eq.s32 	%p2, %r16, 0;
	or.pred  	%p3, %p1, %p2;
	mov.f32 	%f82, 0f00000000;
	@%p3 bra 	$L__BB5_13;
	add.s32 	%r26, %r16, -1;
	and.b32  	%r1, %r16, 15;
	setp.lt.u32 	%p4, %r26, 15;
	mov.f32 	%f82, 0f00000000;
	mov.b32 	%r29, 0;
	@%p4 bra 	$L__BB5_4;
	and.b32  	%r29, %r16, -16;
	neg.s32 	%r27, %r29;
	add.s64 	%rd16, %rd1, 32;
	mov.f32 	%f82, 0f00000000;
$L__BB5_3:
	.pragma "nounroll";
	ld.global.f32 	%f18, [%rd16+-32];
	add.f32 	%f19, %f82, %f18;
	ld.global.f32 	%f20, [%rd16+-28];
	add.f32 	%f21, %f19, %f20;
	ld.global.f32 	%f22, [%rd16+-24];
	add.f32 	%f23, %f21, %f22;
	ld.global.f32 	%f24, [%rd16+-20];
	add.f32 	%f25, %f23, %f24;
	ld.global.f32 	%f26, [%rd16+-16];
	add.f32 	%f27, %f25, %f26;
	ld.global.f32 	%f28, [%rd16+-12];
	add.f32 	%f29, %f27, %f28;
	ld.global.f32 	%f30, [%rd16+-8];
	add.f32 	%f31, %f29, %f30;
	ld.global.f32 	%f32, [%rd16+-4];
	add.f32 	%f33, %f31, %f32;
	ld.global.f32 	%f34, [%rd16];
	add.f32 	%f35, %f33, %f34;
	ld.global.f32 	%f36, [%rd16+4];
	add.f32 	%f37, %f35, %f36;
	ld.global.f32 	%f38, [%rd16+8];
	add.f32 	%f39, %f37, %f38;
	ld.global.f32 	%f40, [%rd16+12];
	add.f32 	%f41, %f39, %f40;
	ld.global.f32 	%f42, [%rd16+16];
	add.f32 	%f43, %f41, %f42;
	ld.global.f32 	%f44, [%rd16+20];
	add.f32 	%f45, %f43, %f44;
	ld.global.f32 	%f46, [%rd16+24];
	add.f32 	%f47, %f45, %f46;
	ld.global.f32 	%f48, [%rd16+28];
	add.f32 	%f82, %f47, %f48;
	add.s32 	%r27, %r27, 16;
	add.s64 	%rd16, %rd16, 64;
	setp.ne.s32 	%p5, %r27, 0;
	@%p5 bra 	$L__BB5_3;
$L__BB5_4:
	setp.eq.s32 	%p6, %r1, 0;
	@%p6 bra 	$L__BB5_13;
	and.b32  	%r7, %r16, 7;
	setp.lt.u32 	%p7, %r1, 8;
	@%p7 bra 	$L__BB5_7;
	mul.wide.u32 	%rd10, %r29, 4;
	add.s64 	%rd11, %rd1, %rd10;
	ld.global.f32 	%f50, [%rd11];
	add.f32 	%f51, %f82, %f50;
	ld.global.f32 	%f52, [%rd11+4];
	add.f32 	%f53, %f51, %f52;
	ld.global.f32 	%f54, [%rd11+8];
	add.f32 	%f55, %f53, %f54;
	ld.global.f32 	%f56, [%rd11+12];
	add.f32 	%f57, %f55, %f56;
	ld.global.f32 	%f58, [%rd11+16];
	add.f32 	%f59, %f57, %f58;
	ld.global.f32 	%f60, [%rd11+20];
	add.f32 	%f61, %f59, %f60;
	ld.global.f32 	%f62, [%rd11+24];
	add.f32 	%f63, %f61, %f62;
	ld.global.f32 	%f64, [%rd11+28];
	add.f32 	%f82, %f63, %f64;
	add.s32 	%r29, %r29, 8;
$L__BB5_7:
	setp.eq.s32 	%p8, %r7, 0;
	@%p8 bra 	$L__BB5_13;
	and.b32  	%r10, %r16, 3;
	setp.lt.u32 	%p9, %r7, 4;
	@%p9 bra 	$L__BB5_10;
	mul.wide.u32 	%rd12, %r29, 4;
	add.s64 	%rd13, %rd1, %rd12;
	ld.global.f32 	%f66, [%rd13];
	add.f32 	%f67, %f82, %f66;
	ld.global.f32 	%f68, [%rd13+4];
	add.f32 	%f69, %f67, %f68;
	ld.global.f32 	%f70, [%rd13+8];
	add.f32 	%f71, %f69, %f70;
	ld.global.f32 	%f72, [%rd13+12];
	add.f32 	%f82, %f71, %f72;
	add.s32 	%r29, %r29, 4;
$L__BB5_10:
	setp.eq.s32 	%p10, %r10, 0;
	@%p10 bra 	$L__BB5_13;
	mul.wide.u32 	%rd14, %r29, 4;
	add.s64 	%rd17, %rd1, %rd14;
	neg.s32 	%r31, %r10;
$L__BB5_12:
	.pragma "nounroll";
	ld.global.f32 	%f73, [%rd17];
	add.f32 	%f82, %f82, %f73;
	add.s64 	%rd17, %rd17, 4;
	add.s32 	%r31, %r31, 1;
	setp.ne.s32 	%p11, %r31, 0;
	@%p11 bra 	$L__BB5_12;
$L__BB5_13:
	cvta.to.global.u64 	%rd15, %rd8;
	st.global.f32 	[%rd15], %f82;
	ret;

}
	// .globl	block_sum_double
.visible .entry block_sum_double(
	.param .u64 .ptr .align 1 block_sum_double_param_0,
	.param .u64 .ptr .align 1 block_sum_double_param_1,
	.param .u32 block_sum_double_param_2
)
{
	.reg .pred 	%p<6>;
	.reg .b32 	%r<17>;
	.reg .b64 	%rd<9>;
	.reg .b64 	%fd<9>;

	ld.param.u64 	%rd1, [block_sum_double_param_0];
	ld.param.u64 	%rd2, [block_sum_double_param_1];
	ld.param.u32 	%r8, [block_sum_double_param_2];
	mov.u32 	%r9, %ctaid.y;
	mov.u32 	%r10, %nctaid.x;
	mov.u32 	%r11, %ctaid.x;
	mad.lo.s32 	%r1, %r9, %r10, %r11;
	mov.u32 	%r16, %ntid.x;
	mov.u32 	%r3, %tid.x;
	mad.lo.s32 	%r4, %r1, %r16, %r3;
	setp.ge.u32 	%p1, %r4, %r8;
	mov.f64 	%fd8, 0d0000000000000000;
	@%p1 bra 	$L__BB6_2;
	cvta.to.global.u64 	%rd3, %rd1;
	mul.wide.u32 	%rd4, %r4, 8;
	add.s64 	%rd5, %rd3, %rd4;
	ld.global.f64 	%fd8, [%rd5];
$L__BB6_2:
	shl.b32 	%r12, %r3, 3;
	mov.u32 	%r13, sdata;
	add.s32 	%r5, %r13, %r12;
	st.shared.f64 	[%r5], %fd8;
	bar.sync 	0;
	setp.lt.u32 	%p2, %r16, 2;
	@%p2 bra 	$L__BB6_6;
$L__BB6_3:
	shr.u32 	%r7, %r16, 1;
	setp.ge.u32 	%p3, %r3, %r7;
	@%p3 bra 	$L__BB6_5;
	shl.b32 	%r14, %r7, 3;
	add.s32 	%r15, %r5, %r14;
	ld.shared.f64 	%fd4, [%r15];
	ld.shared.f64 	%fd5, [%r5];
	add.f64 	%fd6, %fd4, %fd5;
	st.shared.f64 	[%r5], %fd6;
$L__BB6_5:
	bar.sync 	0;
	setp.gt.u32 	%p4, %r16, 3;
	mov.u32 	%r16, %r7;
	@%p4 bra 	$L__BB6_3;
$L__BB6_6:
	setp.ne.s32 	%p5, %r3, 0;
	@%p5 bra 	$L__BB6_8;
	ld.shared.f64 	%fd7, [sdata];
	cvta.to.global.u64 	%rd6, %rd2;
	mul.wide.u32 	%rd7, %r1, 8;
	add.s64 	%rd8, %rd6, %rd7;
	st.global.f64 	[%rd8], %fd7;
$L__BB6_8:
	ret;

}


// ===== COMPILED SASS (sm_100) =====

	.target	sm_100

	.elftype	@"ET_EXEC"


//--------------------- .note.nv.tkinfo           --------------------------
	.section	.note.nv.tkinfo,"",@"SHT_NOTE"
	.sectionflags	@"SHF_NOTE_NV_TKINFO"
	.tkinfo
        /*0018*/ 	.word	0x00000002
        /*0030*/ 	.string	""
        /*0030*/ 	.string	"ptxas"
        /*0030*/ 	.string	"Cuda compilation tools, release 13.0, V13.0.88"
        /*0030*/ 	.string	"Build cuda_13.0.r13.0/compiler.36424714_0"
        /*0030*/ 	.string	"-arch sm_100 -m 64 "



//--------------------- .note.nv.cuinfo           --------------------------
	.section	.note.nv.cuinfo,"",@"SHT_NOTE"
	.sectionflags	@"SHF_NOTE_NV_CUINFO"
        /*0018*/ 	.short	0x0002
        /*001a*/ 	.short	0x0064
        /*001c*/ 	.short	0x0082
	.zero		2


//--------------------- .nv.info                  --------------------------
	.section	.nv.info,"",@"SHT_CUDA_INFO"
	.align	4


	//----- nvinfo : EIATTR_REGCOUNT
	.align		4
        /*0000*/ 	.byte	0x04, 0x2f
        /*0002*/ 	.short	(.L_1 - .L_0)
	.align		4
.L_0:
        /*0004*/ 	.word	index@(std_normal_pdf_double)
        /*0008*/ 	.word	0x0000000e


	//----- nvinfo : EIATTR_FRAME_SIZE
	.align		4
.L_1:
        /*000c*/ 	.byte	0x04, 0x11
        /*000e*/ 	.short	(.L_3 - .L_2)
	.align		4
.L_2:
        /*0010*/ 	.word	index@(std_normal_pdf_double)
        /*0014*/ 	.word	0x00000000


	//----- nvinfo : EIATTR_REGCOUNT
	.align		4
.L_3:
        /*0018*/ 	.byte	0x04, 0x2f
        /*001a*/ 	.short	(.L_5 - .L_4)
	.align		4
.L_4:
        /*001c*/ 	.word	index@(std_normal_pdf_float)
        /*0020*/ 	.word	0x0000000c


	//----- nvinfo : EIATTR_FRAME_SIZE
	.align		4
.L_5:
        /*0024*/ 	.byte	0x04, 0x11
        /*0026*/ 	.short	(.L_7 - .L_6)
	.align		4
.L_6:
        /*0028*/ 	.word	index@(std_normal_pdf_float)
        /*002c*/ 	.word	0x00000000


	//----- nvinfo : EIATTR_REGCOUNT
	.align		4
.L_7:
        /*0030*/ 	.byte	0x04, 0x2f
        /*0032*/ 	.short	(.L_9 - .L_8)
	.align		4
.L_8:
        /*0034*/ 	.word	index@(normal_pdf_double)
        /*0038*/ 	.word	0x00000019


	//----- nvinfo : EIATTR_FRAME_SIZE
	.align		4
.L_9:
        /*003c*/ 	.byte	0x04, 0x11
        /*003e*/ 	.short	(.L_11 - .L_10)
	.align		4
.L_10:
        /*0040*/ 	.word	index@($__internal_1_$__cuda_sm20_div_rn_f64_full)
        /*0044*/ 	.word	0x00000000


	//----- nvinfo : EIATTR_FRAME_SIZE
	.align		4
.L_11:
        /*0048*/ 	.byte	0x04, 0x11
        /*004a*/ 	.short	(.L_13 - .L_12)
	.align		4
.L_12:
        /*004c*/ 	.word	index@(normal_pdf_double)
        /*0050*/ 	.word	0x00000000


	//----- nvinfo : EIATTR_REGCOUNT
	.align		4
.L_13:
        /*0054*/ 	.byte	0x04, 0x2f
        /*0056*/ 	.short	(.L_15 - .L_14)
	.align		4
.L_14:
        /*0058*/ 	.word	index@(normal_pdf_float)
        /*005c*/ 	.word	0x00000010


	//----- nvinfo : EIATTR_FRAME_SIZE
	.align		4
.L_15:
        /*0060*/ 	.byte	0x04, 0x11
        /*0062*/ 	.short	(.L_17 - .L_16)
	.align		4
.L_16:
        /*0064*/ 	.word	index@($__internal_0_$__cuda_sm3x_div_rn_noftz_f32_slowpath)
        /*0068*/ 	.word	0x00000000


	//----- nvinfo : EIATTR_FRAME_SIZE
	.align		4
.L_17:
        /*006c*/ 	.byte	0x04, 0x11
        /*006e*/ 	.short	(.L_19 - .L_18)
	.align		4
.L_18:
        /*0070*/ 	.word	index@(normal_pdf_float)
        /*0074*/ 	.word	0x00000000


	//----- nvinfo : EIATTR_REGCOUNT
	.align		4
.L_19:
        /*0078*/ 	.byte	0x04, 0x2f
        /*007a*/ 	.short	(.L_21 - .L_20)
	.align		4
.L_20:
        /*007c*/ 	.word	index@(sum_simplistic_double)
        /*0080*/ 	.word	0x0000001c


	//----- nvinfo : EIATTR_FRAME_SIZE
	.align		4
.L_21:
        /*0084*/ 	.byte	0x04, 0x11
        /*0086*/ 	.short	(.L_23 - .L_22)
	.align		4
.L_22:
        /*0088*/ 	.word	index@(sum_simplistic_double)
        /*008c*/ 	.word	0x00000000


	//----- nvinfo : EIATTR_REGCOUNT
	.align		4
.L_23:
        /*0090*/ 	.byte	0x04, 0x2f
        /*0092*/ 	.short	(.L_25 - .L_24)
	.align		4
.L_24:
        /*0094*/ 	.word	index@(sum_simplistic_float)
        /*0098*/ 	.word	0x0000001f


	//----- nvinfo : EIATTR_FRAME_SIZE
	.align		4
.L_25:
        /*009c*/ 	.byte	0x04, 0x11
        /*009e*/ 	.short	(.L_27 - .L_26)
	.align		4
.L_26:
        /*00a0*/ 	.word	index@(sum_simplistic_float)
        /*00a4*/ 	.word	0x00000000


	//----- nvinfo : EIATTR_REGCOUNT
	.align		4
.L_27:
        /*00a8*/ 	.byte	0x04, 0x2f
        /*00aa*/ 	.short	(.L_29 - .L_28)
	.align		4
.L_28:
        /*00ac*/ 	.word	index@(block_sum_double)
        /*00b0*/ 	.word	0x0000000d


	//----- nvinfo : EIATTR_FRAME_SIZE
	.align		4
.L_29:
        /*00b4*/ 	.byte	0x04, 0x11
        /*00b6*/ 	.short	(.L_31 - .L_30)
	.align		4
.L_30:
        /*00b8*/ 	.word	index@(block_sum_double)
        /*00bc*/ 	.word	0x00000000


	//----- nvinfo : EIATTR_MIN_STACK_SIZE
	.align		4
.L_31:
        /*00c0*/ 	.byte	0x04, 0x12
        /*00c2*/ 	.short	(.L_33 - .L_32)
	.align		4
.L_32:
        /*00c4*/ 	.word	index@(block_sum_double)
        /*00c8*/ 	.word	0x00000000


	//----- nvinfo : EIATTR_MIN_STACK_SIZE
	.align		4
.L_33:
        /*00cc*/ 	.byte	0x04, 0x12
        /*00ce*/ 	.short	(.L_35 - .L_34)
	.align		4
.L_34:
        /*00d0*/ 	.word	index@(sum_simplistic_float)
        /*00d4*/ 	.word	0x00000000


	//----- nvinfo : EIATTR_MIN_STACK_SIZE
	.align		4
.L_35:
        /*00d8*/ 	.byte	0x04, 0x12
        /*00da*/ 	.short	(.L_37 - .L_36)
	.align		4
.L_36:
        /*00dc*/ 	.word	index@(sum_simplistic_double)
        /*00e0*/ 	.word	0x00000000


	//----- nvinfo : EIATTR_MIN_STACK_SIZE
	.align		4
.L_37:
        /*00e4*/ 	.byte	0x04, 0x12
        /*00e6*/ 	.short	(.L_39 - .L_38)
	.align		4
.L_38:
        /*00e8*/ 	.word	index@(normal_pdf_float)
        /*00ec*/ 	.word	0x00000000


	//----- nvinfo : EIATTR_MIN_STACK_SIZE
	.align		4
.L_39:
        /*00f0*/ 	.byte	0x04, 0x12
        /*00f2*/ 	.short	(.L_41 - .L_40)
	.align		4
.L_40:
        /*00f4*/ 	.word	index@(normal_pdf_double)
        /*00f8*/ 	.word	0x00000000


	//----- nvinfo : EIATTR_MIN_STACK_SIZE
	.align		4
.L_41:
        /*00fc*/ 	.byte	0x04, 0x12
        /*00fe*/ 	.short	(.L_43 - .L_42)
	.align		4
.L_42:
        /*0100*/ 	.word	index@(std_normal_pdf_float)
        /*0104*/ 	.word	0x00000000


	//----- nvinfo : EIATTR_MIN_STACK_SIZE
	.align		4
.L_43:
        /*0108*/ 	.byte	0x04, 0x12
        /*010a*/ 	.short	(.L_45 - .L_44)
	.align		4
.L_44:
        /*010c*/ 	.word	index@(std_normal_pdf_double)
        /*0110*/ 	.word	0x00000000
.L_45:


//--------------------- .nv.compat                --------------------------
	.section	.nv.compat,"",@"SHT_CUDA_COMPAT_INFO"
	.align	4
        /*0000*/ 	.byte	0x02, 0x09, 0x00, 0x00, 0x02, 0x02, 0x01, 0x00, 0x02, 0x05, 0x05, 0x00, 0x03, 0x07, 0x01, 0x01
        /*0010*/ 	.byte	0x02, 0x03, 0x00, 0x00, 0x02, 0x06, 0x01, 0x00, 0x04, 0x0b, 0x08, 0x00, 0x01, 0x00, 0x00, 0x00
        /*0020*/ 	.byte	0x00, 0x00, 0x00, 0x00


//--------------------- .nv.info.block_sum_double --------------------------
	.section	.nv.info.block_sum_double,"",@"SHT_CUDA_INFO"
	.sectionflags	@""
	.align	4


	//----- nvinfo : EIATTR_CUDA_API_VERSION
	.align		4
        /*0000*/ 	.byte	0x04, 0x37
        /*0002*/ 	.short	(.L_47 - .L_46)
.L_46:
        /*0004*/ 	.word	0x00000082


	//----- nvinfo : EIATTR_KPARAM_INFO
	.align		4
.L_47:
        /*0008*/ 	.byte	0x04, 0x17
        /*000a*/ 	.short	(.L_49 - .L_48)
.L_48:
        /*000c*/ 	.word	0x00000000
        /*0010*/ 	.short	0x0002
        /*0012*/ 	.short	0x0010
        /*0014*/ 	.byte	0x00, 0xf0, 0x11, 0x00


	//----- nvinfo : EIATTR_KPARAM_INFO
	.align		4
.L_49:
        /*0018*/ 	.byte	0x04, 0x17
        /*001a*/ 	.short	(.L_51 - .L_50)
.L_50:
        /*001c*/ 	.word	0x00000000
        /*0020*/ 	.short	0x0001
        /*0022*/ 	.short	0x0008
        /*0024*/ 	.byte	0x00, 0xf5, 0x21, 0x00


	//----- nvinfo : EIATTR_KPARAM_INFO
	.align		4
.L_51:
        /*0028*/ 	.byte	0x04, 0x17
        /*002a*/ 	.short	(.L_53 - .L_52)
.L_52:
        /*002c*/ 	.word	0x00000000
        /*0030*/ 	.short	0x0000
        /*0032*/ 	.short	0x0000
        /*0034*/ 	.byte	0x00, 0xf5, 0x21, 0x00


	//----- nvinfo : EIATTR_SPARSE_MMA_MASK
	.align		4
.L_53:
        /*0038*/ 	.byte	0x03, 0x50
        /*003a*/ 	.short	0x0000


	//----- nvinfo : EIATTR_MAXREG_COUNT
	.align		4
        /*003c*/ 	.byte	0x03, 0x1b
        /*003e*/ 	.short	0x00ff


	//----- nvinfo : EIATTR_NUM_BARRIERS
	.align		4
        /*0040*/ 	.byte	0x02, 0x4c
        /*0042*/ 	.byte	0x01
	.zero		1


	//----- nvinfo : EIATTR_MERCURY_ISA_VERSION
	.align		4
        /*0044*/ 	.byte	0x03, 0x5f
        /*0046*/ 	.short	0x0101


	//----- nvinfo : EIATTR_VRC_CTA_INIT_COUNT
	.align		4
        /*0048*/ 	.byte	0x02, 0x4a
	.zero		1
	.zero		1


	//----- nvinfo : EIATTR_EXIT_INSTR_OFFSETS
	.align		4
        /*004c*/ 	.byte	0x04, 0x1c
        /*004e*/ 	.short	(.L_55 - .L_54)


	//   ....[0]....
.L_54:
        /*0050*/ 	.word	0x00000240


	//   ....[1]....
        /*0054*/ 	.word	0x000002c0


	//----- nvinfo : EIATTR_CBANK_PARAM_SIZE
	.align		4
.L_55:
        /*0058*/ 	.byte	0x03, 0x19
        /*005a*/ 	.short	0x0014


	//----- nvinfo : EIATTR_PARAM_CBANK
	.align		4
        /*005c*/ 	.byte	0x04, 0x0a
        /*005e*/ 	.short	(.L_57 - .L_56)
	.align		4
.L_56:
        /*0060*/ 	.word	index@(.nv.constant0.block_sum_double)
        /*0064*/ 	.short	0x0380
        /*0066*/ 	.short	0x0014


	//----- nvinfo : EIATTR_SW_WAR
	.align		4
.L_57:
        /*0068*/ 	.byte	0x04, 0x36
        /*006a*/ 	.short	(.L_59 - .L_58)
.L_58:
        /*006c*/ 	.word	0x00000008
.L_59:


//--------------------- .nv.info.sum_simplistic_float --------------------------
	.section	.nv.info.sum_simplistic_float,"",@"SHT_CUDA_INFO"
	.sectionflags	@""
	.align	4


	//----- nvinfo : EIATTR_CUDA_API_VERSION
	.align		4
        /*0000*/ 	.byte	0x04, 0x37
        /*0002*/ 	.short	(.L_61 - .L_60)
.L_60:
        /*0004*/ 	.word	0x00000082


	//----- nvinfo : EIATTR_KPARAM_INFO
	.align		4
.L_61:
        /*0008*/ 	.byte	0x04, 0x17
        /*000a*/ 	.short	(.L_63 - .L_62)
.L_62:
        /*000c*/ 	.word	0x00000000
        /*0010*/ 	.short	0x0002
        /*0012*/ 	.short	0x0010
        /*0014*/ 	.byte	0x00, 0xf0, 0x11, 0x00


	//----- nvinfo : EIATTR_KPARAM_INFO
	.align		4
.L_63:
        /*0018*/ 	.byte	0x04, 0x17
        /*001a*/ 	.short	(.L_65 - .L_64)
.L_64:
        /*001c*/ 	.word	0x00000000
        /*0020*/ 	.short	0x0001
        /*0022*/ 	.short	0x0008
        /*0024*/ 	.byte	0x00, 0xf5, 0x21, 0x00


	//----- nvinfo : EIATTR_KPARAM_INFO
	.align		4
.L_65:
        /*0028*/ 	.byte	0x04, 0x17
        /*002a*/ 	.short	(.L_67 - .L_66)
.L_66:
        /*002c*/ 	.word	0x00000000
        /*0030*/ 	.short	0x0000
        /*0032*/ 	.short	0x0000
        /*0034*/ 	.byte	0x00, 0xf5, 0x21, 0x00


	//----- nvinfo : EIATTR_SPARSE_MMA_MASK
	.align		4
.L_67:
        /*0038*/ 	.byte	0x03, 0x50
        /*003a*/ 	.short	0x0000


	//----- nvinfo : EIATTR_MAXREG_COUNT
	.align		4
        /*003c*/ 	.byte	0x03, 0x1b
        /*003e*/ 	.short	0x00ff


	//----- nvinfo : EIATTR_MERCURY_ISA_VERSION
	.align		4
        /*0040*/ 	.byte	0x03, 0x5f
        /*0042*/ 	.short	0x0101


	//----- nvinfo : EIATTR_VRC_CTA_INIT_COUNT
	.align		4
        /*0044*/ 	.byte	0x02, 0x4a
	.zero		1
	.zero		1


	//----- nvinfo : EIATTR_EXIT_INSTR_OFFSETS
	.align		4
        /*0048*/ 	.byte	0x04, 0x1c
        /*004a*/ 	.short	(.L_69 - .L_68)


	//   ....[0]....
.L_68:
        /*004c*/ 	.word	0x000007d0


	//----- nvinfo : EIATTR_CRS_STACK_SIZE
	.align		4
.L_69:
        /*0050*/ 	.byte	0x04, 0x1e
        /*0052*/ 	.short	(.L_71 - .L_70)
.L_70:
        /*0054*/ 	.word	0x00000000


	//----- nvinfo : EIATTR_CBANK_PARAM_SIZE
	.align		4
.L_71:
        /*0058*/ 	.byte	0x03, 0x19
        /*005a*/ 	.short	0x0014


	//----- nvinfo : EIATTR_PARAM_CBANK
	.align		4
        /*005c*/ 	.byte	0x04, 0x0a
        /*005e*/ 	.short	(.L_73 - .L_72)
	.align		4
.L_72:
        /*0060*/ 	.word	index@(.nv.constant0.sum_simplistic_float)
        /*0064*/ 	.short	0x0380
        /*0066*/ 	.short	0x0014


	//----- nvinfo : EIATTR_SW_WAR
	.align		4
.L_73:
        /*0068*/ 	.byte	0x04, 0x36
        /*006a*/ 	.short	(.L_75 - .L_74)
.L_74:
        /*006c*/ 	.word	0x00000008
.L_75:


//--------------------- .nv.info.sum_simplistic_double --------------------------
	.section	.nv.info.sum_simplistic_double,"",@"SHT_CUDA_INFO"
	.sectionflags	@""
	.align	4


	//----- nvinfo : EIATTR_CUDA_API_VERSION
	.align		4
        /*0000*/ 	.byte	0x04, 0x37
        /*0002*/ 	.short	(.L_77 - .L_76)
.L_76:
        /*0004*/ 	.word	0x00000082


	//----- nvinfo : EIATTR_KPARAM_INFO
	.align		4
.L_77:
        /*0008*/ 	.byte	0x04, 0x17
        /*000a*/ 	.short	(.L_79 - .L_78)
.L_78:
        /*000c*/ 	.word	0x00000000
        /*0010*/ 	.short	0x0002
        /*0012*/ 	.short	0x0010
        /*0014*/ 	.byte	0x00, 0xf0, 0x11, 0x00


	//----- nvinfo : EIATTR_KPARAM_INFO
	.align		4
.L_79:
        /*0018*/ 	.byte	0x04, 0x17
        /*001a*/ 	.short	(.L_81 - .L_80)
.L_80:
        /*001c*/ 	.word	0x00000000
        /*0020*/ 	.short	0x0001
        /*0022*/ 	.short	0x0008
        /*0024*/ 	.byte	0x00, 0xf5, 0x21, 0x00


	//----- nvinfo : EIATTR_KPARAM_INFO
	.align		4
.L_81:
        /*0028*/ 	.byte	0x04, 0x17
        /*002a*/ 	.short	(.L_83 - .L_82)
.L_82:
        /*002c*/ 	.word	0x00000000
        /*0030*/ 	.short	0x0000
        /*0032*/ 	.short	0x0000
        /*0034*/ 	.byte	0x00, 0xf5, 0x21, 0x00


	//----- nvinfo : EIATTR_SPARSE_MMA_MASK
	.align		4
.L_83:
        /*0038*/ 	.byte	0x03, 0x50
        /*003a*/ 	.short	0x0000


	//----- nvinfo : EIATTR_MAXREG_COUNT
	.align		4
        /*003c*/ 	.byte	0x03, 0x1b
        /*003e*/ 	.short	0x00ff


	//----- nvinfo : EIATTR_MERCURY_ISA_VERSION
	.align		4
        /*0040*/ 	.byte	0x03, 0x5f
        /*0042*/ 	.short	0x0101


	//----- nvinfo : EIATTR_VRC_CTA_INIT_COUNT
	.align		4
        /*0044*/ 	.byte	0x02, 0x4a
	.zero		1
	.zero		1


	//----- nvinfo : EIATTR_EXIT_INSTR_OFFSETS
	.align		4
        /*0048*/ 	.byte	0x04, 0x1c
        /*004a*/ 	.short	(.L_85 - .L_84)


	//   ....[0]....
.L_84:
        /*004c*/ 	.word	0x000007f0


	//----- nvinfo : EIATTR_CRS_STACK_SIZE
	.align		4
.L_85:
        /*0050*/ 	.byte	0x04, 0x1e
        /*0052*/ 	.short	(.L_87 - .L_86)
.L_86:
        /*0054*/ 	.word	0x00000000


	//----- nvinfo : EIATTR_CBANK_PARAM_SIZE
	.align		4
.L_87:
        /*0058*/ 	.byte	0x03, 0x19
        /*005a*/ 	.short	0x0014


	//----- nvinfo : EIATTR_PARAM_CBANK
	.align		4
        /*005c*/ 	.byte	0x04, 0x0a
        /*005e*/ 	.short	(.L_89 - .L_88)
	.align		4
.L_88:
        /*0060*/ 	.word	index@(.nv.constant0.sum_simplistic_double)
        /*0064*/ 	.short	0x0380
        /*0066*/ 	.short	0x0014


	//----- nvinfo : EIATTR_SW_WAR
	.align		4
.L_89:
        /*0068*/ 	.byte	0x04, 0x36
        /*006a*/ 	.short	(.L_91 - .L_90)
.L_90:
        /*006c*/ 	.word	0x00000008
.L_91:


//--------------------- .nv.info.normal_pdf_float --------------------------
	.section	.nv.info.normal_pdf_float,"",@"SHT_CUDA_INFO"
	.sectionflags	@""
	.align	4


	//----- nvinfo : EIATTR_CUDA_API_VERSION
	.align		4
        /*0000*/ 	.byte	0x04, 0x37
        /*0002*/ 	.short	(.L_93 - .L_92)
.L_92:
        /*0004*/ 	.word	0x00000082


	//----- nvinfo : EIATTR_KPARAM_INFO
	.align		4
.L_93:
        /*0008*/ 	.byte	0x04, 0x17
        /*000a*/ 	.short	(.L_95 - .L_94)
.L_94:
        /*000c*/ 	.word	0x00000000
        /*0010*/ 	.short	0x0004
        /*0012*/ 	.short	0x0020
        /*0014*/ 	.byte	0x00, 0xf0, 0x11, 0x00


	//----- nvinfo : EIATTR_KPARAM_INFO
	.align		4
.L_95:
        /*0018*/ 	.byte	0x04, 0x17
        /*001a*/ 	.short	(.L_97 - .L_96)
.L_96:
        /*001c*/ 	.word	0x00000000
        /*0020*/ 	.short	0x0003
        /*0022*/ 	.short	0x0018
        /*0024*/ 	.byte	0x00, 0xf5, 0x21, 0x00


	//----- nvinfo : EIATTR_KPARAM_INFO
	.align		4
.L_97:
        /*0028*/ 	.byte	0x04, 0x17
        /*002a*/ 	.short	(.L_99 - .L_98)
.L_98:
        /*002c*/ 	.word	0x00000000
        /*0030*/ 	.short	0x0002
        /*0032*/ 	.short	0x0010
        /*0034*/ 	.byte	0x00, 0xf5, 0x21, 0x00


	//----- nvinfo : EIATTR_KPARAM_INFO
	.align		4
.L_99:
        /*0038*/ 	.byte	0x04, 0x17
        /*003a*/ 	.short	(.L_101 - .L_100)
.L_100:
        /*003c*/ 	.word	0x00000000
        /*0040*/ 	.short	0x0001
        /*0042*/ 	.short	0x0008
        /*0044*/ 	.byte	0x00, 0xf5, 0x21, 0x00


	//----- nvinfo : EIATTR_KPARAM_INFO
	.align		4
.L_101:
        /*0048*/ 	.byte	0x04, 0x17
        /*004a*/ 	.short	(.L_103 - .L_102)
.L_102:
        /*004c*/ 	.word	0x00000000
        /*0050*/ 	.short	0x0000
        /*0052*/ 	.short	0x0000
        /*0054*/ 	.byte	0x00, 0xf5, 0x21, 0x00


	//----- nvinfo : EIATTR_SPARSE_MMA_MASK
	.align		4
.L_103:
        /*0058*/ 	.byte	0x03, 0x50
        /*005a*/ 	.short	0x0000


	//----- nvinfo : EIATTR_MAXREG_COUNT
	.align		4
        /*005c*/ 	.byte	0x03, 0x1b
        /*005e*/ 	.short	0x00ff


	//----- nvinfo : EIATTR_MERCURY_ISA_VERSION
	.align		4
        /*0060*/ 	.byte	0x03, 0x5f
        /*0062*/ 	.short	0x0101


	//----- nvinfo : EIATTR_VRC_CTA_INIT_COUNT
	.align		4
        /*0064*/ 	.byte	0x02, 0x4a
	.zero		1
	.zero		1


	//----- nvinfo : EIATTR_EXIT_INSTR_OFFSETS
	.align		4
        /*0068*/ 	.byte	0x04, 0x1c
        /*006a*/ 	.short	(.L_105 - .L_104)


	//   ....[0]....
.L_104:
        /*006c*/ 	.word	0x000000a0


	//   ....[1]....
        /*0070*/ 	.word	0x00000330


	//----- nvinfo : EIATTR_CRS_STACK_SIZE
	.align		4
.L_105:
        /*0074*/ 	.byte	0x04, 0x1e
        /*0076*/ 	.short	(.L_107 - .L_106)
.L_106:
        /*0078*/ 	.word	0x00000000


	//----- nvinfo : EIATTR_CBANK_PARAM_SIZE
	.align		4
.L_107:
        /*007c*/ 	.byte	0x03, 0x19
        /*007e*/ 	.short	0x0024


	//----- nvinfo : EIATTR_PARAM_CBANK
	.align		4
        /*0080*/ 	.byte	0x04, 0x0a
        /*0082*/ 	.short	(.L_109 - .L_108)
	.align		4
.L_108:
        /*0084*/ 	.word	index@(.nv.constant0.normal_pdf_float)
        /*0088*/ 	.short	0x0380
        /*008a*/ 	.short	0x0024


	//----- nvinfo : EIATTR_SW_WAR
	.align		4
.L_109:
        /*008c*/ 	.byte	0x04, 0x36
        /*008e*/ 	.short	(.L_111 - .L_110)
.L_110:
        /*0090*/ 	.word	0x00000008
.L_111:


//--------------------- .nv.info.normal_pdf_double --------------------------
	.section	.nv.info.normal_pdf_double,"",@"SHT_CUDA_INFO"
	.sectionflags	@""
	.align	4


	//----- nvinfo : EIATTR_CUDA_API_VERSION
	.align		4
        /*0000*/ 	.byte	0x04, 0x37
        /*0002*/ 	.short	(.L_113 - .L_112)
.L_112:
        /*0004*/ 	.word	0x00000082


	//----- nvinfo : EIATTR_KPARAM_INFO
	.align		4
.L_113:
        /*0008*/ 	.byte	0x04, 0x17
        /*000a*/ 	.short	(.L_115 - .L_114)
.L_114:
        /*000c*/ 	.word	0x00000000
        /*0010*/ 	.short	0x0004
        /*0012*/ 	.short	0x0020
        /*0014*/ 	.byte	0x00, 0xf0, 0x11, 0x00


	//----- nvinfo : EIATTR_KPARAM_INFO
	.align		4
.L_115:
        /*0018*/ 	.byte	0x04, 0x17
        /*001a*/ 	.short	(.L_117 - .L_116)
.L_116:
        /*001c*/ 	.word	0x00000000
        /*0020*/ 	.short	0x0003
        /*0022*/ 	.short	0x0018
        /*0024*/ 	.byte	0x00, 0xf5, 0x21, 0x00


	//----- nvinfo : EIATTR_KPARAM_INFO
	.align		4
.L_117:
        /*0028*/ 	.byte	0x04, 0x17
        /*002a*/ 	.short	(.L_119 - .L_118)
.L_118:
        /*002c*/ 	.word	0x00000000
        /*0030*/ 	.short	0x0002
        /*0032*/ 	.short	0x0010
        /*0034*/ 	.byte	0x00, 0xf5, 0x21, 0x00


	//----- nvinfo : EIATTR_KPARAM_INFO
	.align		4
.L_119:
        /*0038*/ 	.byte	0x04, 0x17
        /*003a*/ 	.short	(.L_121 - .L_120)
.L_120:
        /*003c*/ 	.word	0x00000000
        /*0040*/ 	.short	0x0001
        /*0042*/ 	.short	0x0008
        /*0044*/ 	.byte	0x00, 0xf5, 0x21, 0x00


	//----- nvinfo : EIATTR_KPARAM_INFO
	.align		4
.L_121:
        /*0048*/ 	.byte	0x04, 0x17
        /*004a*/ 	.short	(.L_123 - .L_122)
.L_122:
        /*004c*/ 	.word	0x00000000
        /*0050*/ 	.short	0x0000
        /*0052*/ 	.short	0x0000
        /*0054*/ 	.byte	0x00, 0xf5, 0x21, 0x00


	//----- nvinfo : EIATTR_SPARSE_MMA_MASK
	.align		4
.L_123:
        /*0058*/ 	.byte	0x03, 0x50
        /*005a*/ 	.short	0x0000


	//----- nvinfo : EIATTR_MAXREG_COUNT
	.align		4
        /*005c*/ 	.byte	0x03, 0x1b
        /*005e*/ 	.short	0x00ff


	//----- nvinfo : EIATTR_MERCURY_ISA_VERSION
	.align		4
        /*0060*/ 	.byte	0x03, 0x5f
        /*0062*/ 	.short	0x0101


	//----- nvinfo : EIATTR_VRC_CTA_INIT_COUNT
	.align		4
        /*0064*/ 	.byte	0x02, 0x4a
	.zero		1
	.zero		1


	//----- nvinfo : EIATTR_EXIT_INSTR_OFFSETS
	.align		4
        /*0068*/ 	.byte	0x04, 0x1c
        /*006a*/ 	.short	(.L_125 - .L_124)


	//   ....[0]....
.L_124:
        /*006c*/ 	.word	0x000000a0


	//   ....[1]....
        /*0070*/ 	.word	0x000006b0


	//----- nvinfo : EIATTR_CRS_STACK_SIZE
	.align		4
.L_125:
        /*0074*/ 	.byte	0x04, 0x1e
        /*0076*/ 	.short	(.L_127 - .L_126)
.L_126:
        /*0078*/ 	.word	0x00000000


	//----- nvinfo : EIATTR_CBANK_PARAM_SIZE
	.align		4
.L_127:
        /*007c*/ 	.byte	0x03, 0x19
        /*007e*/ 	.short	0x0024


	//----- nvinfo : EIATTR_PARAM_CBANK
	.align		4
        /*0080*/ 	.byte	0x04, 0x0a
        /*0082*/ 	.short	(.L_129 - .L_128)
	.align		4
.L_128:
        /*0084*/ 	.word	index@(.nv.constant0.normal_pdf_double)
        /*0088*/ 	.short	0x0380
        /*008a*/ 	.short	0x0024


	//----- nvinfo : EIATTR_SW_WAR
	.align		4
.L_129:
        /*008c*/ 	.byte	0x04, 0x36
        /*008e*/ 	.short	(.L_131 - .L_130)
.L_130:
        /*0090*/ 	.word	0x00000008
.L_131:


//--------------------- .nv.info.std_normal_pdf_float --------------------------
	.section	.nv.info.std_normal_pdf_float,"",@"SHT_CUDA_INFO"
	.sectionflags	@""
	.align	4


	//----- nvinfo : EIATTR_CUDA_API_VERSION
	.align		4
        /*0000*/ 	.byte	0x04, 0x37
        /*0002*/ 	.short	(.L_133 - .L_132)
.L_132:
        /*0004*/ 	.word	0x00000082


	//----- nvinfo : EIATTR_KPARAM_INFO
	.align		4
.L_133:
        /*0008*/ 	.byte	0x04, 0x17
        /*000a*/ 	.short	(.L_135 - .L_134)
.L_134:
        /*000c*/ 	.word	0x00000000
        /*0010*/ 	.short	0x0002
        /*0012*/ 	.short	0x0010
        /*0014*/ 	.byte	0x00, 0xf0, 0x11, 0x00


	//----- nvinfo : EIATTR_KPARAM_INFO
	.align		4
.L_135:
        /*0018*/ 	.byte	0x04, 0x17
        /*001a*/ 	.short	(.L_137 - .L_136)
.L_136:
        /*001c*/ 	.word	0x00000000
        /*0020*/ 	.short	0x0001
        /*0022*/ 	.short	0x0008
        /*0024*/ 	.byte	0x00, 0xf5, 0x21, 0x00


	//----- nvinfo : EIATTR_KPARAM_INFO
	.align		4
.L_137:
        /*0028*/ 	.byte	0x04, 0x17
        /*002a*/ 	.short	(.L_139 - .L_138)
.L_138:
        /*002c*/ 	.word	0x00000000
        /*0030*/ 	.short	0x0000
        /*0032*/ 	.short	0x0000
        /*0034*/ 	.byte	0x00, 0xf5, 0x21, 0x00


	//----- nvinfo : EIATTR_SPARSE_MMA_MASK
	.align		4
.L_139:
        /*0038*/ 	.byte	0x03, 0x50
        /*003a*/ 	.short	0x0000


	//----- nvinfo : EIATTR_MAXREG_COUNT
	.align		4
        /*003c*/ 	.byte	0x03, 0x1b
        /*003e*/ 	.short	0x00ff


	//----- nvinfo : EIATTR_MERCURY_ISA_VERSION
	.align		4
        /*0040*/ 	.byte	0x03, 0x5f
        /*0042*/ 	.short	0x0101


	//----- nvinfo : EIATTR_VRC_CTA_INIT_COUNT
	.align		4
        /*0044*/ 	.byte	0x02, 0x4a
	.zero		1
	.zero		1


	//----- nvinfo : EIATTR_EXIT_INSTR_OFFSETS
	.align		4
        /*0048*/ 	.byte	0x04, 0x1c
        /*004a*/ 	.short	(.L_141 - .L_140)


	//   ....[0]....
.L_140:
        /*004c*/ 	.word	0x000000a0


	//   ....[1]....
        /*0050*/ 	.word	0x000001f0


	//----- nvinfo : EIATTR_CBANK_PARAM_SIZE
	.align		4
.L_141:
        /*0054*/ 	.byte	0x03, 0x19
        /*0056*/ 	.short	0x0014


	//----- nvinfo : EIATTR_PARAM_CBANK
	.align		4
        /*0058*/ 	.byte	0x04, 0x0a
        /*005a*/ 	.short	(.L_143 - .L_142)
	.align		4
.L_142:
        /*005c*/ 	.word	index@(.nv.constant0.std_normal_pdf_float)
        /*0060*/ 	.short	0x0380
        /*0062*/ 	.short	0x0014


	//----- nvinfo : EIATTR_SW_WAR
	.align		4
.L_143:
        /*0064*/ 	.byte	0x04, 0x36
        /*0066*/ 	.short	(.L_145 - .L_144)
.L_144:
        /*0068*/ 	.word	0x00000008
.L_145:


//--------------------- .nv.info.std_normal_pdf_double --------------------------
	.section	.nv.info.std_normal_pdf_double,"",@"SHT_CUDA_INFO"
	.sectionflags	@""
	.align	4


	//----- nvinfo : EIATTR_CUDA_API_VERSION
	.align		4
        /*0000*/ 	.byte	0x04, 0x37
        /*0002*/ 	.short	(.L_147 - .L_146)
.L_146:
        /*0004*/ 	.word	0x00000082


	//----- nvinfo : EIATTR_KPARAM_INFO
	.align		4
.L_147:
        /*0008*/ 	.byte	0x04, 0x17
        /*000a*/ 	.short	(.L_149 - .L_148)
.L_148:
        /*000c*/ 	.word	0x00000000
        /*0010*/ 	.short	0x0002
        /*0012*/ 	.short	0x0010
        /*0014*/ 	.byte	0x00, 0xf0, 0x11, 0x00


	//----- nvinfo : EIATTR_KPARAM_INFO
	.align		4
.L_149:
        /*0018*/ 	.byte	0x04, 0x17
        /*001a*/ 	.short	(.L_151 - .L_150)
.L_150:
        /*001c*/ 	.word	0x00000000
        /*0020*/ 	.short	0x0001
        /*0022*/ 	.short	0x0008
        /*0024*/ 	.byte	0x00, 0xf5, 0x21, 0x00


	//----- nvinfo : EIATTR_KPARAM_INFO
	.align		4
.L_151:
        /*0028*/ 	.byte	0x04, 0x17
        /*002a*/ 	.short	(.L_153 - .L_152)
.L_152:
        /*002c*/ 	.word	0x00000000
        /*0030*/ 	.short	0x0000
        /*0032*/ 	.short	0x0000
        /*0034*/ 	.byte	0x00, 0xf5, 0x21, 0x00


	//----- nvinfo : EIATTR_SPARSE_MMA_MASK
	.align		4
.L_153:
        /*0038*/ 	.byte	0x03, 0x50
        /*003a*/ 	.short	0x0000


	//----- nvinfo : EIATTR_MAXREG_COUNT
	.align		4
        /*003c*/ 	.byte	0x03, 0x1b
        /*003e*/ 	.short	0x00ff


	//----- nvinfo : EIATTR_MERCURY_ISA_VERSION
	.align		4
        /*0040*/ 	.byte	0x03, 0x5f
        /*0042*/ 	.short	0x0101


	//----- nvinfo : EIATTR_VRC_CTA_INIT_COUNT
	.align		4
        /*0044*/ 	.byte	0x02, 0x4a
	.zero		1
	.zero		1


	//----- nvinfo : EIATTR_EXIT_INSTR_OFFSETS
	.align		4
        /*0048*/ 	.byte	0x04, 0x1c
        /*004a*/ 	.short	(.L_155 - .L_154)


	//   ....[0]....
.L_154:
        /*004c*/ 	.word	0x000000a0


	//   ....[1]....
        /*0050*/ 	.word	0x00000520


	//----- nvinfo : EIATTR_CRS_STACK_SIZE
	.align		4
.L_155:
        /*0054*/ 	.byte	0x04, 0x1e
        /*0056*/ 	.short	(.L_157 - .L_156)
.L_156:
        /*0058*/ 	.word	0x00000000


	//----- nvinfo : EIATTR_CBANK_PARAM_SIZE
	.align		4
.L_157:
        /*005c*/ 	.byte	0x03, 0x19
        /*005e*/ 	.short	0x0014


	//----- nvinfo : EIATTR_PARAM_CBANK
	.align		4
        /*0060*/ 	.byte	0x04, 0x0a
        /*0062*/ 	.short	(.L_159 - .L_158)
	.align		4
.L_158:
        /*0064*/ 	.word	index@(.nv.constant0.std_normal_pdf_double)
        /*0068*/ 	.short	0x0380
        /*006a*/ 	.short	0x0014


	//----- nvinfo : EIATTR_SW_WAR
	.align		4
.L_159:
        /*006c*/ 	.byte	0x04, 0x36
        /*006e*/ 	.short	(.L_161 - .L_160)
.L_160:
        /*0070*/ 	.word	0x00000008
.L_161:


//--------------------- .nv.callgraph             --------------------------
	.section	.nv.callgraph,"",@"SHT_CUDA_CALLGRAPH"
	.align	4
	.sectionentsize	8
	.align		4
        /*0000*/ 	.word	0x00000000
	.align		4
        /*0004*/ 	.word	0xffffffff
	.align		4
        /*0008*/ 	.word	0x00000000
	.align		4
        /*000c*/ 	.word	0xfffffffe
	.align		4
        /*0010*/ 	.word	0x00000000
	.align		4
        /*0014*/ 	.word	0xfffffffd
	.align		4
        /*0018*/ 	.word	0x00000000
	.align		4
        /*001c*/ 	.word	0xfffffffc


//--------------------- .text.block_sum_double    --------------------------
	.section	.text.block_sum_double,"ax",@progbits
	.align	128
        .global         block_sum_double
        .type           block_sum_double,@function
        .size           block_sum_double,(.L_x_49 - block_sum_double)
        .other          block_sum_double,@"STO_CUDA_ENTRY STV_DEFAULT"
block_sum_double:
.text.block_sum_double:
[----:B------:R-:W-:Y:S01]  /*0000*/  LDC R1, c[0x0][0x37c] ;  /* 0x0000df00ff017b82 */ /* 0x000fe20000000800 */
[----:B------:R-:W0:Y:S07]  /*0010*/  S2R R0, SR_CTAID.X ;  /* 0x0000000000007919 */ /* 0x000e2e0000002500 */
[----:B------:R-:W0:Y:S01]  /*0020*/  S2UR UR4, SR_CTAID.Y ;  /* 0x00000000000479c3 */ /* 0x000e220000002600 */
[----:B------:R-:W1:Y:S01]  /*0030*/  LDCU UR5, c[0x0][0x390] ;  /* 0x00007200ff0577ac */ /* 0x000e620008000800 */
[----:B------:R-:W-:Y:S01]  /*0040*/  CS2R R2, SRZ ;  /* 0x0000000000027805 */ /* 0x000fe2000001ff00 */
[----:B------:R-:W2:Y:S01]  /*0050*/  S2R R8, SR_TID.X ;  /* 0x0000000000087919 */ /* 0x000ea20000002100 */
[----:B------:R-:W3:Y:S04]  /*0060*/  LDCU.64 UR6, c[0x0][0x358] ;  /* 0x00006b00ff0677ac */ /* 0x000ee80008000a00 */
[----:B------:R-:W0:Y:S01]  /*0070*/  LDC R7, c[0x0][0x370] ;  /* 0x0000dc00ff077b82 */ /* 0x000e220000000800 */
[----:B------:R-:W2:Y:S01]  /*0080*/  LDCU UR8, c[0x0][0x360] ;  /* 0x00006c00ff0877ac */ /* 0x000ea20008000800 */
[----:B0-----:R-:W-:-:S04]  /*0090*/  IMAD R7, R7, UR4, R0 ;  /* 0x0000000407077c24 */ /* 0x001fc8000f8e0200 */
[----:B--2---:R-:W-:-:S05]  /*00a0*/  IMAD R9, R7, UR8, R8 ;  /* 0x0000000807097c24 */ /* 0x004fca000f8e0208 */
[----:B-1----:R-:W-:-:S13]  /*00b0*/  ISETP.GE.U32.AND P0, PT, R9, UR5, PT ;  /* 0x0000000509007c0c */ /* 0x002fda000bf06070 */
[----:B------:R-:W0:Y:S02]  /*00c0*/  @!P0 LDC.64 R4, c[0x0][0x380] ;  /* 0x0000e000ff048b82 */ /* 0x000e240000000a00 */
[----:B0-----:R-:W-:-:S05]  /*00d0*/  @!P0 IMAD.WIDE.U32 R4, R9, 0x8, R4 ;  /* 0x0000000809048825 */ /* 0x001fca00078e0004 */
[----:B---3--:R-:W2:Y:S01]  /*00e0*/  @!P0 LDG.E.64 R2, desc[UR6][R4.64] ;  /* 0x0000000604028981 */ /* 0x008ea2000c1e1b00 */
[----:B------:R-:W0:Y:S01]  /*00f0*/  S2UR UR5, SR_CgaCtaId ;  /* 0x00000000000579c3 */ /* 0x000e220000008800 */
[----:B------:R-:W-:Y:S01]  /*0100*/  IMAD.U32 R0, RZ, RZ, UR8 ;  /* 0x00000008ff007e24 */ /* 0x000fe2000f8e00ff */
[----:B------:R-:W-:Y:S01]  /*0110*/  UMOV UR4, 0x400 ;  /* 0x0000040000047882 */ /* 0x000fe20000000000 */
[----:B------:R-:W-:-:S03]  /*0120*/  ISETP.NE.AND P0, PT, R8, RZ, PT ;  /* 0x000000ff0800720c */ /* 0x000fc60003f05270 */
[----:B------:R-:W-:Y:S01]  /*0130*/  ISETP.GE.U32.AND P1, PT, R0, 0x2, PT ;  /* 0x000000020000780c */ /* 0x000fe20003f26070 */
[----:B0-----:R-:W-:-:S06]  /*0140*/  ULEA UR4, UR5, UR4, 0x18 ;  /* 0x0000000405047291 */ /* 0x001fcc000f8ec0ff */
[----:B------:R-:W-:-:S05]  /*0150*/  LEA R9, R8, UR4, 0x3 ;  /* 0x0000000408097c11 */ /* 0x000fca000f8e18ff */
[----:B--2---:R0:W-:Y:S01]  /*0160*/  STS.64 [R9], R2 ;  /* 0x0000000209007388 */ /* 0x0041e20000000a00 */
[----:B------:R-:W-:Y:S06]  /*0170*/  BAR.SYNC.DEFER_BLOCKING 0x0 ;  /* 0x0000000000007b1d */ /* 0x000fec0000010000 */
[----:B------:R-:W-:Y:S05]  /*0180*/  @!P1 BRA `(.L_x_0) ;  /* 0x00000000002c9947 */ /* 0x000fea0003800000 */
.L_x_1:
[----:B------:R-:W-:-:S04]  /*0190*/  SHF.R.U32.HI R10, RZ, 0x1, R0 ;  /* 0x00000001ff0a7819 */ /* 0x000fc80000011600 */
[----:B------:R-:W-:-:S13]  /*01a0*/  ISETP.GE.U32.AND P1, PT, R8, R10, PT ;  /* 0x0000000a0800720c */ /* 0x000fda0003f26070 */
[----:B------:R-:W-:Y:S01]  /*01b0*/  @!P1 IMAD R6, R10, 0x8, R9 ;  /* 0x000000080a069824 */ /* 0x000fe200078e0209 */
[----:B------:R-:W-:Y:S04]  /*01c0*/  @!P1 LDS.64 R4, [R9] ;  /* 0x0000000009049984 */ /* 0x000fe80000000a00 */
[----:B0-----:R-:W0:Y:S02]  /*01d0*/  @!P1 LDS.64 R2, [R6] ;  /* 0x0000000006029984 */ /* 0x001e240000000a00 */
[----:B0-----:R-:W-:-:S07]  /*01e0*/  @!P1 DADD R2, R2, R4 ;  /* 0x0000000002029229 */ /* 0x001fce0000000004 */
[----:B------:R1:W-:Y:S01]  /*01f0*/  @!P1 STS.64 [R9], R2 ;  /* 0x0000000209009388 */ /* 0x0003e20000000a00 */
[----:B------:R-:W-:Y:S01]  /*0200*/  BAR.SYNC.DEFER_BLOCKING 0x0 ;  /* 0x0000000000007b1d */ /* 0x000fe20000010000 */
[----:B------:R-:W-:Y:S01]  /*0210*/  ISETP.GT.U32.AND P1, PT, R0, 0x3, PT ;  /* 0x000000030000780c */ /* 0x000fe20003f24070 */
[----:B------:R-:W-:-:S12]  /*0220*/  IMAD.MOV.U32 R0, RZ, RZ, R10 ;  /* 0x000000ffff007224 */ /* 0x000fd800078e000a */
[----:B-1----:R-:W-:Y:S05]  /*0230*/  @P1 BRA `(.L_x_1) ;  /* 0xfffffffc00d41947 */ /* 0x002fea000383ffff */
.L_x_0:
[----:B------:R-:W-:Y:S05]  /*0240*/  @P0 EXIT ;  /* 0x000000000000094d */ /* 0x000fea0003800000 */
[----:B------:R-:W1:Y:S01]  /*0250*/  S2UR UR5, SR_CgaCtaId ;  /* 0x00000000000579c3 */ /* 0x000e620000008800 */
[----:B------:R-:W-:-:S07]  /*0260*/  UMOV UR4, 0x400 ;  /* 0x0000040000047882 */ /* 0x000fce0000000000 */
[----:B------:R-:W2:Y:S01]  /*0270*/  LDC.64 R4, c[0x0][0x388] ;  /* 0x0000e200ff047b82 */ /* 0x000ea20000000a00 */
[----:B-1----:R-:W-:Y:S01]  /*0280*/  ULEA UR4, UR5, UR4, 0x18 ;  /* 0x0000000405047291 */ /* 0x002fe2000f8ec0ff */
[----:B--2---:R-:W-:-:S08]  /*0290*/  IMAD.WIDE.U32 R4, R7, 0x8, R4 ;  /* 0x0000000807047825 */ /* 0x004fd000078e0004 */
[----:B0-----:R-:W0:Y:S04]  /*02a0*/  LDS.64 R2, [UR4] ;  /* 0x00000004ff027984 */ /* 0x001e280008000a00 */
[----:B0-----:R-:W-:Y:S01]  /*02b0*/  STG.E.64 desc[UR6][R4.64], R2 ;  /* 0x0000000204007986 */ /* 0x001fe2000c101b06 */
[----:B------:R-:W-:Y:S05]  /*02c0*/  EXIT ;  /* 0x000000000000794d */ /* 0x000fea0003800000 */
.L_x_2:
[----:B------:R-:W-:-:S00]  /*02d0*/  BRA `(.L_x_2) ;  /* 0xfffffffc00fc7947 */ /* 0x000fc0000383ffff */
[----:B------:R-:W-:-:S00]  /*02e0*/  NOP ;  /* 0x0000000000007918 */ /* 0x000fc00000000000 */
        /* <DEDUP_REMOVED lines=9> */
.L_x_49:


//--------------------- .text.sum_simplistic_float --------------------------
	.section	.text.sum_simplistic_float,"ax",@progbits
	.align	128
        .global         sum_simplistic_float
        .type           sum_simplistic_float,@function
        .size           sum_simplistic_float,(.L_x_50 - sum_simplistic_float)
        .other          sum_simplistic_float,@"STO_CUDA_ENTRY STV_DEFAULT"
sum_simplistic_float:
.text.sum_simplistic_float:
[----:B------:R-:W-:Y:S01]  /*0000*/  LDC R1, c[0x0][0x37c] ;  /* 0x0000df00ff017b82 */ /* 0x000fe20000000800 */
[----:B------:R-:W0:Y:S07]  /*0010*/  S2R R0, SR_TID.X ;  /* 0x0000000000007919 */ /* 0x000e2e0000002100 */
[----:B------:R-:W-:Y:S01]  /*0020*/  S2UR UR4, SR_CTAID.Y ;  /* 0x00000000000479c3 */ /* 0x000fe20000002600 */
[----:B------:R-:W1:Y:S01]  /*0030*/  LDCU UR5, c[0x0][0x370] ;  /* 0x00006e00ff0577ac */ /* 0x000e620008000800 */
[----:B------:R-:W-:Y:S01]  /*0040*/  BSSY.RECONVERGENT B0, `(.L_x_3) ;  /* 0x0000076000007945 */ /* 0x000fe20003800200 */
[----:B------:R-:W2:Y:S05]  /*0050*/  LDCU UR7, c[0x0][0x360] ;  /* 0x00006c00ff0777ac */ /* 0x000eaa0008000800 */
[----:B------:R-:W1:Y:S01]  /*0060*/  S2UR UR6, SR_CTAID.X ;  /* 0x00000000000679c3 */ /* 0x000e620000002500 */
[----:B------:R-:W3:Y:S01]  /*0070*/  LDCU UR9, c[0x0][0x390] ;  /* 0x00007200ff0977ac */ /* 0x000ee20008000800 */
[----:B------:R-:W4:Y:S01]  /*0080*/  LDCU.64 UR10, c[0x0][0x358] ;  /* 0x00006b00ff0a77ac */ /* 0x000f220008000a00 */
[----:B---3--:R-:W-:-:S02]  /*0090*/  ISETP.NE.AND P0, PT, RZ, UR9, PT ;  /* 0x00000009ff007c0c */ /* 0x008fc4000bf05270 */
[----:B0-----:R-:W-:Y:S01]  /*00a0*/  IADD3 R0, PT, PT, -R0, RZ, RZ ;  /* 0x000000ff00007210 */ /* 0x001fe20007ffe1ff */
[----:B-1----:R-:W-:-:S04]  /*00b0*/  UIMAD UR4, UR4, UR5, UR6 ;  /* 0x00000005040472a4 */ /* 0x002fc8000f8e0206 */
[----:B--2---:R-:W-:-:S06]  /*00c0*/  UIMAD UR4, UR4, UR7, URZ ;  /* 0x00000007040472a4 */ /* 0x004fcc000f8e02ff */
[----:B------:R-:W-:Y:S01]  /*00d0*/  ISETP.NE.OR P0, PT, R0, UR4, !P0 ;  /* 0x0000000400007c0c */ /* 0x000fe2000c705670 */
[----:B------:R-:W-:-:S12]  /*00e0*/  HFMA2 R0, -RZ, RZ, 0, 0 ;  /* 0x00000000ff007431 */ /* 0x000fd800000001ff */
[----:B----4-:R-:W-:Y:S05]  /*00f0*/  @P0 BRA `(.L_x_4) ;  /* 0x0000000400a80947 */ /* 0x010fea0003800000 */
[----:B------:R-:W-:Y:S01]  /*0100*/  UIADD3 UR4, UPT, UPT, UR9, -0x1, URZ ;  /* 0xffffffff09047890 */ /* 0x000fe2000fffe0ff */
[----:B------:R-:W-:Y:S01]  /*0110*/  MOV R0, RZ ;  /* 0x000000ff00007202 */ /* 0x000fe20000000f00 */
[----:B------:R-:W-:Y:S01]  /*0120*/  ULOP3.LUT UR6, UR9, 0xf, URZ, 0xc0, !UPT ;  /* 0x0000000f09067892 */ /* 0x000fe2000f8ec0ff */
[----:B------:R-:W-:Y:S01]  /*0130*/  MOV R4, RZ ;  /* 0x000000ff00047202 */ /* 0x000fe20000000f00 */
[----:B------:R-:W-:Y:S02]  /*0140*/  UISETP.GE.U32.AND UP1, UPT, UR4, 0xf, UPT ;  /* 0x0000000f0400788c */ /* 0x000fe4000bf26070 */
[----:B------:R-:W-:-:S07]  /*0150*/  UISETP.NE.AND UP0, UPT, UR6, URZ, UPT ;  /* 0x000000ff0600728c */ /* 0x000fce000bf05270 */
[----:B------:R-:W-:Y:S05]  /*0160*/  BRA.U !UP1, `(.L_x_5) ;  /* 0x0000000109b87547 */ /* 0x000fea000b800000 */
[----:B------:R-:W0:Y:S01]  /*0170*/  LDCU.64 UR4, c[0x0][0x380] ;  /* 0x00007000ff0477ac */ /* 0x000e220008000a00 */
[----:B------:R-:W-:Y:S01]  /*0180*/  MOV R0, RZ ;  /* 0x000000ff00007202 */ /* 0x000fe20000000f00 */
[----:B------:R-:W-:-:S04]  /*0190*/  ULOP3.LUT UR7, UR9, 0xfffffff0, URZ, 0xc0, !UPT ;  /* 0xfffffff009077892 */ /* 0x000fc8000f8ec0ff */
[----:B------:R-:W-:Y:S02]  /*01a0*/  UIADD3 UR8, UPT, UPT, -UR7, URZ, URZ ;  /* 0x000000ff07087290 */ /* 0x000fe4000fffe1ff */
[----:B------:R-:W-:Y:S01]  /*01b0*/  MOV R4, UR7 ;  /* 0x0000000700047c02 */ /* 0x000fe20008000f00 */
[----:B0-----:R-:W-:-:S04]  /*01c0*/  UIADD3 UR4, UP1, UPT, UR4, 0x20, URZ ;  /* 0x0000002004047890 */ /* 0x001fc8000ff3e0ff */
[----:B------:R-:W-:Y:S02]  /*01d0*/  UIADD3.X UR5, UPT, UPT, URZ, UR5, URZ, UP1, !UPT ;  /* 0x00000005ff057290 */ /* 0x000fe40008ffe4ff */
[----:B------:R-:W-:-:S04]  /*01e0*/  MOV R2, UR4 ;  /* 0x0000000400027c02 */ /* 0x000fc80008000f00 */
[----:B------:R-:W-:-:S07]  /*01f0*/  MOV R3, UR5 ;  /* 0x0000000500037c02 */ /* 0x000fce0008000f00 */
.L_x_6:
[----:B------:R-:W2:Y:S04]  /*0200*/  LDG.E R11, desc[UR10][R2.64+-0x20] ;  /* 0xffffe00a020b7981 */ /* 0x000ea8000c1e1900 */
[----:B------:R-:W3:Y:S04]  /*0210*/  LDG.E R12, desc[UR10][R2.64+-0x1c] ;  /* 0xffffe40a020c7981 */ /* 0x000ee8000c1e1900 */
[----:B------:R-:W4:Y:S04]  /*0220*/  LDG.E R14, desc[UR10][R2.64+-0x18] ;  /* 0xffffe80a020e7981 */ /* 0x000f28000c1e1900 */
[----:B------:R-:W5:Y:S04]  /*0230*/  LDG.E R16, desc[UR10][R2.64+-0x14] ;  /* 0xffffec0a02107981 */ /* 0x000f68000c1e1900 */
        /* <DEDUP_REMOVED lines=11> */
[----:B------:R0:W5:Y:S01]  /*02f0*/  LDG.E R5, desc[UR10][R2.64+0x1c] ;  /* 0x00001c0a02057981 */ /* 0x000162000c1e1900 */
[----:B------:R-:W-:-:S04]  /*0300*/  UIADD3 UR8, UPT, UPT, UR8, 0x10, URZ ;  /* 0x0000001008087890 */ /* 0x000fc8000fffe0ff */
[----:B------:R-:W-:Y:S01]  /*0310*/  UISETP.NE.AND UP1, UPT, UR8, URZ, UPT ;  /* 0x000000ff0800728c */ /* 0x000fe2000bf25270 */
[----:B0-----:R-:W-:-:S04]  /*0320*/  IADD3 R2, P0, PT, R2, 0x40, RZ ;  /* 0x0000004002027810 */ /* 0x001fc80007f1e0ff */
[----:B------:R-:W-:Y:S01]  /*0330*/  IADD3.X R3, PT, PT, RZ, R3, RZ, P0, !PT ;  /* 0x00000003ff037210 */ /* 0x000fe200007fe4ff */
[----:B--2---:R-:W-:-:S04]  /*0340*/  FADD R11, R11, R0 ;  /* 0x000000000b0b7221 */ /* 0x004fc80000000000 */
[----:B---3--:R-:W-:-:S04]  /*0350*/  FADD R11, R11, R12 ;  /* 0x0000000c0b0b7221 */ /* 0x008fc80000000000 */
[----:B----4-:R-:W-:-:S04]  /*0360*/  FADD R11, R11, R14 ;  /* 0x0000000e0b0b7221 */ /* 0x010fc80000000000 */
[----:B-----5:R-:W-:-:S04]  /*0370*/  FADD R11, R11, R16 ;  /* 0x000000100b0b7221 */ /* 0x020fc80000000000 */
[----:B------:R-:W-:-:S04]  /*0380*/  FADD R11, R11, R18 ;  /* 0x000000120b0b7221 */ /* 0x000fc80000000000 */
        /* <DEDUP_REMOVED lines=10> */
[----:B------:R-:W-:Y:S01]  /*0430*/  FADD R0, R6, R5 ;  /* 0x0000000506007221 */ /* 0x000fe20000000000 */
[----:B------:R-:W-:Y:S06]  /*0440*/  BRA.U UP1, `(.L_x_6) ;  /* 0xfffffffd016c7547 */ /* 0x000fec000b83ffff */
.L_x_5:
[----:B------:R-:W-:Y:S05]  /*0450*/  BRA.U !UP0, `(.L_x_4) ;  /* 0x0000000108d07547 */ /* 0x000fea000b800000 */
[----:B------:R-:W-:Y:S02]  /*0460*/  UISETP.GE.U32.AND UP0, UPT, UR6, 0x8, UPT ;  /* 0x000000080600788c */ /* 0x000fe4000bf06070 */
[----:B------:R-:W-:-:S04]  /*0470*/  ULOP3.LUT UR5, UR9, 0x7, URZ, 0xc0, !UPT ;  /* 0x0000000709057892 */ /* 0x000fc8000f8ec0ff */
[----:B------:R-:W-:-:S03]  /*0480*/  UISETP.NE.AND UP1, UPT, UR5, URZ, UPT ;  /* 0x000000ff0500728c */ /* 0x000fc6000bf25270 */
[----:B------:R-:W-:Y:S08]  /*0490*/  BRA.U !UP0, `(.L_x_7) ;  /* 0x00000001084c7547 */ /* 0x000ff0000b800000 */
[----:B------:R-:W0:Y:S02]  /*04a0*/  LDC.64 R2, c[0x0][0x380] ;  /* 0x0000e000ff027b82 */ /* 0x000e240000000a00 */
[----:B0-----:R-:W-:-:S05]  /*04b0*/  IMAD.WIDE.U32 R2, R4, 0x4, R2 ;  /* 0x0000000404027825 */ /* 0x001fca00078e0002 */
[----:B------:R-:W2:Y:S04]  /*04c0*/  LDG.E R5, desc[UR10][R2.64] ;  /* 0x0000000a02057981 */ /* 0x000ea8000c1e1900 */
[----:B------:R-:W3:Y:S04]  /*04d0*/  LDG.E R6, desc[UR10][R2.64+0x4] ;  /* 0x0000040a02067981 */ /* 0x000ee8000c1e1900 */
[----:B------:R-:W4:Y:S04]  /*04e0*/  LDG.E R8, desc[UR10][R2.64+0x8] ;  /* 0x0000080a02087981 */ /* 0x000f28000c1e1900 */
[----:B------:R-:W5:Y:S04]  /*04f0*/  LDG.E R10, desc[UR10][R2.64+0xc] ;  /* 0x00000c0a020a7981 */ /* 0x000f68000c1e1900 */
[----:B------:R-:W5:Y:S04]  /*0500*/  LDG.E R12, desc[UR10][R2.64+0x10] ;  /* 0x0000100a020c7981 */ /* 0x000f68000c1e1900 */
[----:B------:R-:W5:Y:S04]  /*0510*/  LDG.E R14, desc[UR10][R2.64+0x14] ;  /* 0x0000140a020e7981 */ /* 0x000f68000c1e1900 */
[----:B------:R-:W5:Y:S04]  /*0520*/  LDG.E R16, desc[UR10][R2.64+0x18] ;  /* 0x0000180a02107981 */ /* 0x000f68000c1e1900 */
[----:B------:R-:W5:Y:S01]  /*0530*/  LDG.E R18, desc[UR10][R2.64+0x1c] ;  /* 0x00001c0a02127981 */ /* 0x000f62000c1e1900 */
[----:B------:R-:W-:Y:S01]  /*0540*/  IADD3 R4, PT, PT, R4, 0x8, RZ ;  /* 0x0000000804047810 */ /* 0x000fe20007ffe0ff */
[----:B--2---:R-:W-:-:S04]  /*0550*/  FADD R5, R0, R5 ;  /* 0x0000000500057221 */ /* 0x004fc80000000000 */
[----:B---3--:R-:W-:-:S04]  /*0560*/  FADD R5, R5, R6 ;  /* 0x0000000605057221 */ /* 0x008fc80000000000 */
[----:B----4-:R-:W-:-:S04]  /*0570*/  FADD R5, R5, R8 ;  /* 0x0000000805057221 */ /* 0x010fc80000000000 */
[----:B-----5:R-:W-:-:S04]  /*0580*/  FADD R5, R5, R10 ;  /* 0x0000000a05057221 */ /* 0x020fc80000000000 */
[----:B------:R-:W-:-:S04]  /*0590*/  FADD R5, R5, R12 ;  /* 0x0000000c05057221 */ /* 0x000fc80000000000 */
[----:B------:R-:W-:-:S04]  /*05a0*/  FADD R5, R5, R14 ;  /* 0x0000000e05057221 */ /* 0x000fc80000000000 */
[----:B------:R-:W-:-:S04]  /*05b0*/  FADD R5, R5, R16 ;  /* 0x0000001005057221 */ /* 0x000fc80000000000 */
[----:B------:R-:W-:-:S07]  /*05c0*/  FADD R0, R5, R18 ;  /* 0x0000001205007221 */ /* 0x000fce0000000000 */
.L_x_7:
        /* <DEDUP_REMOVED lines=10> */
[----:B------:R-:W5:Y:S01]  /*0670*/  LDG.E R10, desc[UR10][R2.64+0xc] ;  /* 0x00000c0a020a7981 */ /* 0x000f62000c1e1900 */
[----:B------:R-:W-:Y:S01]  /*0680*/  IADD3 R4, PT, PT, R4, 0x4, RZ ;  /* 0x0000000404047810 */ /* 0x000fe20007ffe0ff */
[----:B--2---:R-:W-:-:S04]  /*0690*/  FADD R5, R0, R5 ;  /* 0x0000000500057221 */ /* 0x004fc80000000000 */
[----:B---3--:R-:W-:-:S04]  /*06a0*/  FADD R5, R5, R6 ;  /* 0x0000000605057221 */ /* 0x008fc80000000000 */
[----:B----4-:R-:W-:-:S04]  /*06b0*/  FADD R5, R5, R8 ;  /* 0x0000000805057221 */ /* 0x010fc80000000000 */
[----:B-----5:R-:W-:-:S07]  /*06c0*/  FADD R0, R5, R10 ;  /* 0x0000000a05007221 */ /* 0x020fce0000000000 */
.L_x_8:
[----:B------:R-:W-:Y:S05]  /*06d0*/  BRA.U !UP1, `(.L_x_4) ;  /* 0x0000000109307547 */ /* 0x000fea000b800000 */
[----:B------:R-:W0:Y:S01]  /*06e0*/  LDC.64 R2, c[0x0][0x380] ;  /* 0x0000e000ff027b82 */ /* 0x000e220000000a00 */
[----:B------:R-:W-:Y:S01]  /*06f0*/  UIADD3 UR4, UPT, UPT, -UR4, URZ, URZ ;  /* 0x000000ff04047290 */ /* 0x000fe2000fffe1ff */
[----:B0-----:R-:W-:-:S11]  /*0700*/  IMAD.WIDE.U32 R4, R4, 0x4, R2 ;  /* 0x0000000404047825 */ /* 0x001fd600078e0002 */
.L_x_9:
[----:B------:R-:W-:Y:S02]  /*0710*/  MOV R3, R5 ;  /* 0x0000000500037202 */ /* 0x000fe40000000f00 */
[----:B------:R-:W-:-:S05]  /*0720*/  MOV R2, R4 ;  /* 0x0000000400027202 */ /* 0x000fca0000000f00 */
[----:B------:R-:W2:Y:S01]  /*0730*/  LDG.E R3, desc[UR10][R2.64] ;  /* 0x0000000a02037981 */ /* 0x000ea2000c1e1900 */
[----:B------:R-:W-:Y:S01]  /*0740*/  UIADD3 UR4, UPT, UPT, UR4, 0x1, URZ ;  /* 0x0000000104047890 */ /* 0x000fe2000fffe0ff */
[----:B------:R-:W-:-:S03]  /*0750*/  IADD3 R4, P0, PT, R4, 0x4, RZ ;  /* 0x0000000404047810 */ /* 0x000fc60007f1e0ff */
[----:B------:R-:W-:Y:S01]  /*0760*/  UISETP.NE.AND UP0, UPT, UR4, URZ, UPT ;  /* 0x000000ff0400728c */ /* 0x000fe2000bf05270 */
[----:B------:R-:W-:Y:S01]  /*0770*/  IADD3.X R5, PT, PT, RZ, R5, RZ, P0, !PT ;  /* 0x00000005ff057210 */ /* 0x000fe200007fe4ff */
[----:B--2---:R-:W-:-:S07]  /*0780*/  FADD R0, R3, R0 ;  /* 0x0000000003007221 */ /* 0x004fce0000000000 */
[----:B------:R-:W-:Y:S05]  /*0790*/  BRA.U UP0, `(.L_x_9) ;  /* 0xfffffffd00dc7547 */ /* 0x000fea000b83ffff */
.L_x_4:
[----:B------:R-:W-:Y:S05]  /*07a0*/  BSYNC.RECONVERGENT B0 ;  /* 0x0000000000007941 */ /* 0x000fea0003800200 */
.L_x_3:
[----:B------:R-:W0:Y:S02]  /*07b0*/  LDC.64 R2, c[0x0][0x388] ;  /* 0x0000e200ff027b82 */ /* 0x000e240000000a00 */
[----:B0-----:R-:W-:Y:S01]  /*07c0*/  STG.E desc[UR10][R2.64], R0 ;  /* 0x0000000002007986 */ /* 0x001fe2000c10190a */
[----:B------:R-:W-:Y:S05]  /*07d0*/  EXIT ;  /* 0x000000000000794d */ /* 0x000fea0003800000 */
.L_x_10:
        /* <DEDUP_REMOVED lines=10> */
.L_x_50:


//--------------------- .text.sum_simplistic_double --------------------------
	.section	.text.sum_simplistic_double,"ax",@progbits
	.align	128
        .global         sum_simplistic_double
        .type           sum_simplistic_double,@function
        .size           sum_simplistic_double,(.L_x_51 - sum_simplistic_double)
        .other          sum_simplistic_double,@"STO_CUDA_ENTRY STV_DEFAULT"
sum_simplistic_double:
.text.sum_simplistic_double:
[----:B------:R-:W-:Y:S01]  /*0000*/  LDC R1, c[0x0][0x37c] ;  /* 0x0000df00ff017b82 */ /* 0x000fe20000000800 */
[----:B------:R-:W0:Y:S07]  /*0010*/  S2R R0, SR_TID.X ;  /* 0x0000000000007919 */ /* 0x000e2e0000002100 */
[----:B------:R-:W-:Y:S01]  /*0020*/  S2UR UR4, SR_CTAID.Y ;  /* 0x00000000000479c3 */ /* 0x000fe20000002600 */
[----:B------:R-:W1:Y:S01]  /*0030*/  LDCU UR5, c[0x0][0x370] ;  /* 0x00006e00ff0577ac */ /* 0x000e620008000800 */
[----:B------:R-:W-:Y:S01]  /*0040*/  BSSY.RECONVERGENT B0, `(.L_x_11) ;  /* 0x0000078000007945 */ /* 0x000fe20003800200 */
[----:B------:R-:W-:Y:S01]  /*0050*/  CS2R R18, SRZ ;  /* 0x0000000000127805 */ /* 0x000fe2000001ff00 */
[----:B------:R-:W2:Y:S04]  /*0060*/  LDCU UR7, c[0x0][0x360] ;  /* 0x00006c00ff0777ac */ /* 0x000ea80008000800 */
[----:B------:R-:W1:Y:S01]  /*0070*/  S2UR UR6, SR_CTAID.X ;  /* 0x00000000000679c3 */ /* 0x000e620000002500 */
[----:B------:R-:W3:Y:S01]  /*0080*/  LDCU UR9, c[0x0][0x390] ;  /* 0x00007200ff0977ac */ /* 0x000ee20008000800 */
[----:B------:R-:W4:Y:S01]  /*0090*/  LDCU.64 UR10, c[0x0][0x358] ;  /* 0x00006b00ff0a77ac */ /* 0x000f220008000a00 */
[----:B---3--:R-:W-:Y:S01]  /*00a0*/  ISETP.NE.AND P0, PT, RZ, UR9, PT ;  /* 0x00000009ff007c0c */ /* 0x008fe2000bf05270 */
[----:B0-----:R-:W-:Y:S01]  /*00b0*/  IMAD.MOV R0, RZ, RZ, -R0 ;  /* 0x000000ffff007224 */ /* 0x001fe200078e0a00 */
[----:B-1----:R-:W-:-:S04]  /*00c0*/  UIMAD UR4, UR4, UR5, UR6 ;  /* 0x00000005040472a4 */ /* 0x002fc8000f8e0206 */
[----:B--2---:R-:W-:-:S06]  /*00d0*/  UIMAD UR4, UR4, UR7, URZ ;  /* 0x00000007040472a4 */ /* 0x004fcc000f8e02ff */
[----:B------:R-:W-:-:S13]  /*00e0*/  ISETP.NE.OR P0, PT, R0, UR4, !P0 ;  /* 0x0000000400007c0c */ /* 0x000fda000c705670 */
[----:B----4-:R-:W-:Y:S05]  /*00f0*/  @P0 BRA `(.L_x_12) ;  /* 0x0000000400b00947 */ /* 0x010fea0003800000 */
[----:B------:R-:W-:Y:S01]  /*0100*/  UIADD3 UR4, UPT, UPT, UR9, -0x1, URZ ;  /* 0xffffffff09047890 */ /* 0x000fe2000fffe0ff */
[----:B------:R-:W-:Y:S01]  /*0110*/  IMAD.MOV.U32 R0, RZ, RZ, RZ ;  /* 0x000000ffff007224 */ /* 0x000fe200078e00ff */
[----:B------:R-:W-:Y:S01]  /*0120*/  ULOP3.LUT UR6, UR9, 0xf, URZ, 0xc0, !UPT ;  /* 0x0000000f09067892 */ /* 0x000fe2000f8ec0ff */
[----:B------:R-:W-:Y:S01]  /*0130*/  CS2R R18, SRZ ;  /* 0x0000000000127805 */ /* 0x000fe2000001ff00 */
[----:B------:R-:W-:Y:S02]  /*0140*/  UISETP.GE.U32.AND UP1, UPT, UR4, 0xf, UPT ;  /* 0x0000000f0400788c */ /* 0x000fe4000bf26070 */
[----:B------:R-:W-:-:S07]  /*0150*/  UISETP.NE.AND UP0, UPT, UR6, URZ, UPT ;  /* 0x000000ff0600728c */ /* 0x000fce000bf05270 */
[----:B------:R-:W-:Y:S05]  /*0160*/  BRA.U !UP1, `(.L_x_13) ;  /* 0x0000000109b87547 */ /* 0x000fea000b800000 */
[----:B------:R-:W0:Y:S01]  /*0170*/  LDCU.64 UR4, c[0x0][0x380] ;  /* 0x00007000ff0477ac */ /* 0x000e220008000a00 */
[----:B------:R-:W-:Y:S01]  /*0180*/  CS2R R18, SRZ ;  /* 0x0000000000127805 */ /* 0x000fe2000001ff00 */
[----:B------:R-:W-:-:S04]  /*0190*/  ULOP3.LUT UR7, UR9, 0xfffffff0, URZ, 0xc0, !UPT ;  /* 0xfffffff009077892 */ /* 0x000fc8000f8ec0ff */
[----:B------:R-:W-:Y:S02]  /*01a0*/  UIADD3 UR8, UPT, UPT, -UR7, URZ, URZ ;  /* 0x000000ff07087290 */ /* 0x000fe4000fffe1ff */
[----:B------:R-:W-:Y:S01]  /*01b0*/  MOV R0, UR7 ;  /* 0x0000000700007c02 */ /* 0x000fe20008000f00 */
[----:B0-----:R-:W-:-:S04]  /*01c0*/  UIADD3 UR4, UP1, UPT, UR4, 0x40, URZ ;  /* 0x0000004004047890 */ /* 0x001fc8000ff3e0ff */
[----:B------:R-:W-:Y:S02]  /*01d0*/  UIADD3.X UR5, UPT, UPT, URZ, UR5, URZ, UP1, !UPT ;  /* 0x00000005ff057290 */ /* 0x000fe40008ffe4ff */
[----:B------:R-:W-:-:S04]  /*01e0*/  IMAD.U32 R2, RZ, RZ, UR4 ;  /* 0x00000004ff027e24 */ /* 0x000fc8000f8e00ff */
[----:B------:R-:W-:-:S07]  /*01f0*/  MOV R3, UR5 ;  /* 0x0000000500037c02 */ /* 0x000fce0008000f00 */
.L_x_14:
[----:B------:R-:W2:Y:S04]  /*0200*/  LDG.E.64 R24, desc[UR10][R2.64+-0x40] ;  /* 0xffffc00a02187981 */ /* 0x000ea8000c1e1b00 */
[----:B------:R-:W3:Y:S04]  /*0210*/  LDG.E.64 R20, desc[UR10][R2.64+-0x38] ;  /* 0xffffc80a02147981 */ /* 0x000ee8000c1e1b00 */
[----:B------:R-:W4:Y:S04]  /*0220*/  LDG.E.64 R22, desc[UR10][R2.64+-0x30] ;  /* 0xffffd00a02167981 */ /* 0x000f28000c1e1b00 */
[----:B------:R-:W5:Y:S04]  /*0230*/  LDG.E.64 R4, desc[UR10][R2.64+-0x28] ;  /* 0xffffd80a02047981 */ /* 0x000f68000c1e1b00 */
[----:B------:R-:W5:Y:S04]  /*0240*/  LDG.E.64 R6, desc[UR10][R2.64+-0x20] ;  /* 0xffffe00a02067981 */ /* 0x000f68000c1e1b00 */
[----:B------:R-:W5:Y:S04]  /*0250*/  LDG.E.64 R8, desc[UR10][R2.64+-0x18] ;  /* 0xffffe80a02087981 */ /* 0x000f68000c1e1b00 */
[----:B------:R-:W5:Y:S04]  /*0260*/  LDG.E.64 R10, desc[UR10][R2.64+-0x10] ;  /* 0xfffff00a020a7981 */ /* 0x000f68000c1e1b00 */
[----:B------:R-:W5:Y:S04]  /*0270*/  LDG.E.64 R12, desc[UR10][R2.64+-0x8] ;  /* 0xfffff80a020c7981 */ /* 0x000f68000c1e1b00 */
[----:B------:R-:W5:Y:S04]  /*0280*/  LDG.E.64 R14, desc[UR10][R2.64] ;  /* 0x0000000a020e7981 */ /* 0x000f68000c1e1b00 */
[----:B------:R-:W5:Y:S01]  /*0290*/  LDG.E.64 R16, desc[UR10][R2.64+0x8] ;  /* 0x0000080a02107981 */ /* 0x000f62000c1e1b00 */
[----:B--2---:R-:W-:-:S03]  /*02a0*/  DADD R24, R24, R18 ;  /* 0x0000000018187229 */ /* 0x004fc60000000012 */
[----:B------:R-:W2:Y:S05]  /*02b0*/  LDG.E.64 R18, desc[UR10][R2.64+0x10] ;  /* 0x0000100a02127981 */ /* 0x000eaa000c1e1b00 */
[----:B---3--:R-:W-:Y:S01]  /*02c0*/  DADD R24, R24, R20 ;  /* 0x0000000018187229 */ /* 0x008fe20000000014 */
[----:B------:R-:W3:Y:S07]  /*02d0*/  LDG.E.64 R20, desc[UR10][R2.64+0x18] ;  /* 0x0000180a02147981 */ /* 0x000eee000c1e1b00 */
[----:B----4-:R-:W-:Y:S01]  /*02e0*/  DADD R24, R24, R22 ;  /* 0x0000000018187229 */ /* 0x010fe20000000016 */
[----:B------:R-:W4:Y:S07]  /*02f0*/  LDG.E.64 R22, desc[UR10][R2.64+0x20] ;  /* 0x0000200a02167981 */ /* 0x000f2e000c1e1b00 */
[----:B-----5:R-:W-:Y:S01]  /*0300*/  DADD R24, R24, R4 ;  /* 0x0000000018187229 */ /* 0x020fe20000000004 */
[----:B------:R-:W5:Y:S07]  /*0310*/  LDG.E.64 R4, desc[UR10][R2.64+0x28] ;  /* 0x0000280a02047981 */ /* 0x000f6e000c1e1b00 */
[----:B------:R-:W-:Y:S01]  /*0320*/  DADD R24, R24, R6 ;  /* 0x0000000018187229 */ /* 0x000fe20000000006 */
[----:B------:R-:W5:Y:S07]  /*0330*/  LDG.E.64 R6, desc[UR10][R2.64+0x30] ;  /* 0x0000300a02067981 */ /* 0x000f6e000c1e1b00 */
[----:B------:R-:W-:Y:S01]  /*0340*/  DADD R24, R24, R8 ;  /* 0x0000000018187229 */ /* 0x000fe20000000008 */
[----:B------:R0:W5:Y:S01]  /*0350*/  LDG.E.64 R8, desc[UR10][R2.64+0x38] ;  /* 0x0000380a02087981 */ /* 0x000162000c1e1b00 */
[----:B------:R-:W-:-:S04]  /*0360*/  UIADD3 UR8, UPT, UPT, UR8, 0x10, URZ ;  /* 0x0000001008087890 */ /* 0x000fc8000fffe0ff */
[----:B------:R-:W-:Y:S02]  /*0370*/  UISETP.NE.AND UP1, UPT, UR8, URZ, UPT ;  /* 0x000000ff0800728c */ /* 0x000fe4000bf25270 */
[----:B------:R-:W-:Y:S01]  /*0380*/  DADD R10, R24, R10 ;  /* 0x00000000180a7229 */ /* 0x000fe2000000000a */
[----:B0-----:R-:W-:-:S07]  /*0390*/  IADD3 R2, P0, PT, R2, 0x80, RZ ;  /* 0x0000008002027810 */ /* 0x001fce0007f1e0ff */
[----:B------:R-:W-:Y:S01]  /*03a0*/  DADD R10, R10, R12 ;  /* 0x000000000a0a7229 */ /* 0x000fe2000000000c */
[----:B------:R-:W-:-:S07]  /*03b0*/  IMAD.X R3, RZ, RZ, R3, P0 ;  /* 0x000000ffff037224 */ /* 0x000fce00000e0603 */
[----:B------:R-:W-:-:S08]  /*03c0*/  DADD R10, R10, R14 ;  /* 0x000000000a0a7229 */ /* 0x000fd0000000000e */
[----:B------:R-:W-:-:S08]  /*03d0*/  DADD R10, R10, R16 ;  /* 0x000000000a0a7229 */ /* 0x000fd00000000010 */
[----:B--2---:R-:W-:-:S08]  /*03e0*/  DADD R10, R10, R18 ;  /* 0x000000000a0a7229 */ /* 0x004fd00000000012 */
[----:B---3--:R-:W-:-:S08]  /*03f0*/  DADD R10, R10, R20 ;  /* 0x000000000a0a7229 */ /* 0x008fd00000000014 */
[----:B----4-:R-:W-:-:S08]  /*0400*/  DADD R10, R10, R22 ;  /* 0x000000000a0a7229 */ /* 0x010fd00000000016 */
[----:B-----5:R-:W-:-:S08]  /*0410*/  DADD R4, R10, R4 ;  /* 0x000000000a047229 */ /* 0x020fd00000000004 */
[----:B------:R-:W-:-:S08]  /*0420*/  DADD R4, R4, R6 ;  /* 0x0000000004047229 */ /* 0x000fd00000000006 */
[----:B------:R-:W-:Y:S01]  /*0430*/  DADD R18, R4, R8 ;  /* 0x0000000004127229 */ /* 0x000fe20000000008 */
[----:B------:R-:W-:Y:S10]  /*0440*/  BRA.U UP1, `(.L_x_14) ;  /* 0xfffffffd016c7547 */ /* 0x000ff4000b83ffff */
.L_x_13:
[----:B------:R-:W-:Y:S05]  /*0450*/  BRA.U !UP0, `(.L_x_12) ;  /* 0x0000000108d87547 */ /* 0x000fea000b800000 */
[----:B------:R-:W-:Y:S02]  /*0460*/  UISETP.GE.U32.AND UP0, UPT, UR6, 0x8, UPT ;  /* 0x000000080600788c */ /* 0x000fe4000bf06070 */
[----:B------:R-:W-:-:S04]  /*0470*/  ULOP3.LUT UR5, UR9, 0x7, URZ, 0xc0, !UPT ;  /* 0x0000000709057892 */ /* 0x000fc8000f8ec0ff */
[----:B------:R-:W-:-:S03]  /*0480*/  UISETP.NE.AND UP1, UPT, UR5, URZ, UPT ;  /* 0x000000ff0500728c */ /* 0x000fc6000bf25270 */
[----:B------:R-:W-:Y:S08]  /*0490*/  BRA.U !UP0, `(.L_x_15) ;  /* 0x00000001084c7547 */ /* 0x000ff0000b800000 */
[----:B------:R-:W0:Y:S02]  /*04a0*/  LDC.64 R10, c[0x0][0x380] ;  /* 0x0000e000ff0a7b82 */ /* 0x000e240000000a00 */
[----:B0-----:R-:W-:-:S05]  /*04b0*/  IMAD.WIDE.U32 R10, R0, 0x8, R10 ;  /* 0x00000008000a7825 */ /* 0x001fca00078e000a */
[----:B------:R-:W2:Y:S04]  /*04c0*/  LDG.E.64 R12, desc[UR10][R10.64] ;  /* 0x0000000a0a0c7981 */ /* 0x000ea8000c1e1b00 */
[----:B------:R-:W3:Y:S04]  /*04d0*/  LDG.E.64 R14, desc[UR10][R10.64+0x8] ;  /* 0x0000080a0a0e7981 */ /* 0x000ee8000c1e1b00 */
[----:B------:R-:W4:Y:S04]  /*04e0*/  LDG.E.64 R16, desc[UR10][R10.64+0x10] ;  /* 0x0000100a0a107981 */ /* 0x000f28000c1e1b00 */
[----:B------:R-:W5:Y:S04]  /*04f0*/  LDG.E.64 R20, desc[UR10][R10.64+0x18] ;  /* 0x0000180a0a147981 */ /* 0x000f68000c1e1b00 */
[----:B------:R-:W5:Y:S04]  /*0500*/  LDG.E.64 R6, desc[UR10][R10.64+0x20] ;  /* 0x0000200a0a067981 */ /* 0x000f68000c1e1b00 */
[----:B------:R-:W5:Y:S04]  /*0510*/  LDG.E.64 R4, desc[UR10][R10.64+0x28] ;  /* 0x0000280a0a047981 */ /* 0x000f68000c1e1b00 */
[----:B------:R-:W5:Y:S04]  /*0520*/  LDG.E.64 R2, desc[UR10][R10.64+0x30] ;  /* 0x0000300a0a027981 */ /* 0x000f68000c1e1b00 */
[----:B------:R-:W5:Y:S01]  /*0530*/  LDG.E.64 R8, desc[UR10][R10.64+0x38] ;  /* 0x0000380a0a087981 */ /* 0x000f62000c1e1b00 */
[----:B------:R-:W-:Y:S01]  /*0540*/  IADD3 R0, PT, PT, R0, 0x8, RZ ;  /* 0x0000000800007810 */ /* 0x000fe20007ffe0ff */
[----:B--2---:R-:W-:-:S08]  /*0550*/  DADD R12, R18, R12 ;  /* 0x00000000120c7229 */ /* 0x004fd0000000000c */
[----:B---3--:R-:W-:-:S08]  /*0560*/  DADD R12, R12, R14 ;  /* 0x000000000c0c7229 */ /* 0x008fd0000000000e */
[----:B----4-:R-:W-:-:S08]  /*0570*/  DADD R12, R12, R16 ;  /* 0x000000000c0c7229 */ /* 0x010fd00000000010 */
[----:B-----5:R-:W-:-:S08]  /*0580*/  DADD R12, R12, R20 ;  /* 0x000000000c0c7229 */ /* 0x020fd00000000014 */
[----:B------:R-:W-:-:S08]  /*0590*/  DADD R6, R12, R6 ;  /* 0x000000000c067229 */ /* 0x000fd00000000006 */
[----:B------:R-:W-:-:S08]  /*05a0*/  DADD R4, R6, R4 ;  /* 0x0000000006047229 */ /* 0x000fd00000000004 */
[----:B------:R-:W-:-:S08]  /*05b0*/  DADD R2, R4, R2 ;  /* 0x0000000004027229 */ /* 0x000fd00000000002 */
[----:B------:R-:W-:-:S11]  /*05c0*/  DADD R18, R2, R8 ;  /* 0x0000000002127229 */ /* 0x000fd60000000008 */
.L_x_15:
        /* <DEDUP_REMOVED lines=10> */
[----:B------:R-:W5:Y:S01]  /*0670*/  LDG.E.64 R10, desc[UR10][R2.64+0x18] ;  /* 0x0000180a020a7981 */ /* 0x000f62000c1e1b00 */
[----:B------:R-:W-:Y:S01]  /*0680*/  VIADD R0, R0, 0x4 ;  /* 0x0000000400007836 */ /* 0x000fe20000000000 */
[----:B--2---:R-:W-:-:S08]  /*0690*/  DADD R4, R18, R4 ;  /* 0x0000000012047229 */ /* 0x004fd00000000004 */
[----:B---3--:R-:W-:-:S08]  /*06a0*/  DADD R4, R4, R6 ;  /* 0x0000000004047229 */ /* 0x008fd00000000006 */
[----:B----4-:R-:W-:-:S08]  /*06b0*/  DADD R4, R4, R8 ;  /* 0x0000000004047229 */ /* 0x010fd00000000008 */
[----:B-----5:R-:W-:-:S11]  /*06c0*/  DADD R18, R4, R10 ;  /* 0x0000000004127229 */ /* 0x020fd6000000000a */
.L_x_16:
[----:B------:R-:W-:Y:S05]  /*06d0*/  BRA.U !UP1, `(.L_x_12) ;  /* 0x0000000109387547 */ /* 0x000fea000b800000 */
[----:B------:R-:W0:Y:S01]  /*06e0*/  LDC.64 R2, c[0x0][0x380] ;  /* 0x0000e000ff027b82 */ /* 0x000e220000000a00 */
[----:B------:R-:W-:Y:S01]  /*06f0*/  UIADD3 UR4, UPT, UPT, -UR4, URZ, URZ ;  /* 0x000000ff04047290 */ /* 0x000fe2000fffe1ff */
[----:B0-----:R-:W-:-:S04]  /*0700*/  IMAD.WIDE.U32 R2, R0, 0x8, R2 ;  /* 0x0000000800027825 */ /* 0x001fc800078e0002 */
[----:B------:R-:W-:Y:S01]  /*0710*/  IMAD.MOV.U32 R5, RZ, RZ, R3 ;  /* 0x000000ffff057224 */ /* 0x000fe200078e0003 */
[----:B------:R-:W-:-:S07]  /*0720*/  MOV R0, R2 ;  /* 0x0000000200007202 */ /* 0x000fce0000000f00 */
.L_x_17:
[----:B------:R-:W-:Y:S01]  /*0730*/  MOV R2, R0 ;  /* 0x0000000000027202 */ /* 0x000fe20000000f00 */
[----:B------:R-:W-:-:S06]  /*0740*/  IMAD.MOV.U32 R3, RZ, RZ, R5 ;  /* 0x000000ffff037224 */ /* 0x000fcc00078e0005 */
[----:B------:R-:W2:Y:S01]  /*0750*/  LDG.E.64 R2, desc[UR10][R2.64] ;  /* 0x0000000a02027981 */ /* 0x000ea2000c1e1b00 */
[----:B------:R-:W-:Y:S01]  /*0760*/  UIADD3 UR4, UPT, UPT, UR4, 0x1, URZ ;  /* 0x0000000104047890 */ /* 0x000fe2000fffe0ff */
[----:B------:R-:W-:-:S03]  /*0770*/  IADD3 R0, P0, PT, R0, 0x8, RZ ;  /* 0x0000000800007810 */ /* 0x000fc60007f1e0ff */
[----:B------:R-:W-:Y:S01]  /*0780*/  UISETP.NE.AND UP0, UPT, UR4, URZ, UPT ;  /* 0x000000ff0400728c */ /* 0x000fe2000bf05270 */
[----:B------:R-:W-:Y:S01]  /*0790*/  IADD3.X R5, PT, PT, RZ, R5, RZ, P0, !PT ;  /* 0x00000005ff057210 */ /* 0x000fe200007fe4ff */
[----:B--2---:R-:W-:-:S07]  /*07a0*/  DADD R18, R2, R18 ;  /* 0x0000000002127229 */ /* 0x004fce0000000012 */
[----:B------:R-:W-:Y:S05]  /*07b0*/  BRA.U UP0, `(.L_x_17) ;  /* 0xfffffffd00dc7547 */ /* 0x000fea000b83ffff */
.L_x_12:
[----:B------:R-:W-:Y:S05]  /*07c0*/  BSYNC.RECONVERGENT B0 ;  /* 0x0000000000007941 */ /* 0x000fea0003800200 */
.L_x_11:
[----:B------:R-:W0:Y:S02]  /*07d0*/  LDC.64 R2, c[0x0][0x388] ;  /* 0x0000e200ff027b82 */ /* 0x000e240000000a00 */
[----:B0-----:R-:W-:Y:S01]  /*07e0*/  STG.E.64 desc[UR10][R2.64], R18 ;  /* 0x0000001202007986 */ /* 0x001fe2000c101b0a */
[----:B------:R-:W-:Y:S05]  /*07f0*/  EXIT ;  /* 0x000000000000794d */ /* 0x000fea0003800000 */
.L_x_18:
        /* <DEDUP_REMOVED lines=16> */
.L_x_51:


//--------------------- .text.normal_pdf_float    --------------------------
	.section	.text.normal_pdf_float,"ax",@progbits
	.align	128
        .global         normal_pdf_float
        .type           normal_pdf_float,@function
        .size           normal_pdf_float,(.L_x_47 - normal_pdf_float)
        .other          normal_pdf_float,@"STO_CUDA_ENTRY STV_DEFAULT"
normal_pdf_float:
.text.normal_pdf_float:
[----:B------:R-:W-:Y:S01]  /*0000*/  LDC R1, c[0x0][0x37c] ;  /* 0x0000df00ff017b82 */ /* 0x000fe20000000800 */
[----:B------:R-:W0:Y:S07]  /*0010*/  S2R R3, SR_TID.X ;  /* 0x0000000000037919 */ /* 0x000e2e0000002100 */
[----:B------:R-:W-:Y:S01]  /*0020*/  S2UR UR4, SR_CTAID.Y ;  /* 0x00000000000479c3 */ /* 0x000fe20000002600 */
[----:B------:R-:W1:Y:S01]  /*0030*/  LDCU UR5, c[0x0][0x370] ;  /* 0x00006e00ff0577ac */ /* 0x000e620008000800 */
[----:B------:R-:W2:Y:S06]  /*0040*/  LDCU UR7, c[0x0][0x3a0] ;  /* 0x00007400ff0777ac */ /* 0x000eac0008000800 */
[----:B------:R-:W1:Y:S08]  /*0050*/  S2UR UR6, SR_CTAID.X ;  /* 0x00000000000679c3 */ /* 0x000e700000002500 */
[----:B------:R-:W0:Y:S01]  /*0060*/  LDC R2, c[0x0][0x360] ;  /* 0x0000d800ff027b82 */ /* 0x000e220000000800 */
[----:B-1----:R-:W-:-:S06]  /*0070*/  UIMAD UR4, UR4, UR5, UR6 ;  /* 0x00000005040472a4 */ /* 0x002fcc000f8e0206 */
[----:B0-----:R-:W-:-:S05]  /*0080*/  IMAD R2, R2, UR4, R3 ;  /* 0x0000000402027c24 */ /* 0x001fca000f8e0203 */
[----:B--2---:R-:W-:-:S13]  /*0090*/  ISETP.GE.U32.AND P0, PT, R2, UR7, PT ;  /* 0x0000000702007c0c */ /* 0x004fda000bf06070 */
[----:B------:R-:W-:Y:S05]  /*00a0*/  @P0 EXIT ;  /* 0x000000000000094d */ /* 0x000fea0003800000 */
[----:B------:R-:W0:Y:S01]  /*00b0*/  LDC.64 R4, c[0x0][0x380] ;  /* 0x0000e000ff047b82 */ /* 0x000e220000000a00 */
[----:B------:R-:W1:Y:S07]  /*00c0*/  LDCU.64 UR4, c[0x0][0x358] ;  /* 0x00006b00ff0477ac */ /* 0x000e6e0008000a00 */
[----:B------:R-:W2:Y:S08]  /*00d0*/  LDC.64 R6, c[0x0][0x388] ;  /* 0x0000e200ff067b82 */ /* 0x000eb00000000a00 */
[----:B------:R-:W3:Y:S01]  /*00e0*/  LDC.64 R8, c[0x0][0x390] ;  /* 0x0000e400ff087b82 */ /* 0x000ee20000000a00 */
[----:B0-----:R-:W-:-:S06]  /*00f0*/  IMAD.WIDE.U32 R4, R2, 0x4, R4 ;  /* 0x0000000402047825 */ /* 0x001fcc00078e0004 */
[----:B-1----:R-:W4:Y:S01]  /*0100*/  LDG.E R4, desc[UR4][R4.64] ;  /* 0x0000000404047981 */ /* 0x002f22000c1e1900 */
[----:B--2---:R-:W-:-:S06]  /*0110*/  IMAD.WIDE.U32 R6, R2, 0x4, R6 ;  /* 0x0000000402067825 */ /* 0x004fcc00078e0006 */
[----:B------:R-:W4:Y:S01]  /*0120*/  LDG.E R7, desc[UR4][R6.64] ;  /* 0x0000000406077981 */ /* 0x000f22000c1e1900 */
[----:B---3--:R-:W-:-:S05]  /*0130*/  IMAD.WIDE.U32 R8, R2, 0x4, R8 ;  /* 0x0000000402087825 */ /* 0x008fca00078e0008 */
[----:B------:R-:W2:Y:S01]  /*0140*/  LDG.E R3, desc[UR4][R8.64] ;  /* 0x0000000408037981 */ /* 0x000ea2000c1e1900 */
[----:B------:R-:W-:Y:S02]  /*0150*/  IMAD.MOV.U32 R10, RZ, RZ, 0x3bbb989d ;  /* 0x3bbb989dff0a7424 */ /* 0x000fe400078e00ff */
[----:B------:R-:W-:Y:S01]  /*0160*/  IMAD.MOV.U32 R13, RZ, RZ, 0x437c0000 ;  /* 0x437c0000ff0d7424 */ /* 0x000fe200078e00ff */
[----:B------:R-:W-:Y:S01]  /*0170*/  BSSY.RECONVERGENT B0, `(.L_x_19) ;  /* 0x0000018000007945 */ /* 0x000fe20003800200 */
[----:B----4-:R-:W-:-:S04]  /*0180*/  FADD R0, R4, -R7 ;  /* 0x8000000704007221 */ /* 0x010fc80000000000 */
[----:B------:R-:W-:-:S04]  /*0190*/  FMUL R11, R0, -0.5 ;  /* 0xbf000000000b7820 */ /* 0x000fc80000400000 */
[----:B------:R-:W-:-:S04]  /*01a0*/  FMUL R11, R0, R11 ;  /* 0x0000000b000b7220 */ /* 0x000fc80000400000 */
[----:B------:R-:W-:-:S04]  /*01b0*/  FFMA.SAT R0, R11, R10, 0.5 ;  /* 0x3f0000000b007423 */ /* 0x000fc8000000200a */
[----:B------:R-:W-:-:S04]  /*01c0*/  FFMA.RM R0, R0, R13, 12582913 ;  /* 0x4b40000100007423 */ /* 0x000fc8000000400d */
[----:B------:R-:W-:-:S04]  /*01d0*/  FADD R4, R0, -12583039 ;  /* 0xcb40007f00047421 */ /* 0x000fc80000000000 */
[----:B------:R-:W-:-:S04]  /*01e0*/  FFMA R4, R11, 1.4426950216293334961, -R4 ;  /* 0x3fb8aa3b0b047823 */ /* 0x000fc80000000804 */
[----:B------:R-:W-:-:S04]  /*01f0*/  FFMA R4, R11, 1.925963033500011079e-08, R4 ;  /* 0x32a570600b047823 */ /* 0x000fc80000000004 */
[----:B------:R-:W0:Y:S01]  /*0200*/  MUFU.EX2 R5, R4 ;  /* 0x0000000400057308 */ /* 0x000e220000000800 */
[----:B------:R-:W-:-:S07]  /*0210*/  IMAD.SHL.U32 R0, R0, 0x800000, RZ ;  /* 0x0080000000007824 */ /* 0x000fce00078e00ff */
[----:B--2---:R-:W1:Y:S01]  /*0220*/  MUFU.RCP R6, R3 ;  /* 0x0000000300067308 */ /* 0x004e620000001000 */
[----:B0-----:R-:W-:-:S04]  /*0230*/  FMUL R0, R0, R5 ;  /* 0x0000000500007220 */ /* 0x001fc80000400000 */
[----:B------:R-:W-:-:S04]  /*0240*/  FMUL R0, R0, 0.39894226193428039551 ;  /* 0x3ecc422900007820 */ /* 0x000fc80000400000 */
[----:B------:R-:W0:Y:S01]  /*0250*/  FCHK P0, R0, R3 ;  /* 0x0000000300007302 */ /* 0x000e220000000000 */
[----:B-1----:R-:W-:-:S04]  /*0260*/  FFMA R5, -R3, R6, 1 ;  /* 0x3f80000003057423 */ /* 0x002fc80000000106 */
[----:B------:R-:W-:-:S04]  /*0270*/  FFMA R5, R6, R5, R6 ;  /* 0x0000000506057223 */ /* 0x000fc80000000006 */
[----:B------:R-:W-:-:S04]  /*0280*/  FFMA R6, R0, R5, RZ ;  /* 0x0000000500067223 */ /* 0x000fc800000000ff */
[----:B------:R-:W-:-:S04]  /*0290*/  FFMA R7, -R3, R6, R0 ;  /* 0x0000000603077223 */ /* 0x000fc80000000100 */
[----:B------:R-:W-:Y:S01]  /*02a0*/  FFMA R7, R5, R7, R6 ;  /* 0x0000000705077223 */ /* 0x000fe20000000006 */
[----:B0-----:R-:W-:Y:S06]  /*02b0*/  @!P0 BRA `(.L_x_20) ;  /* 0x00000000000c8947 */ /* 0x001fec0003800000 */
[----:B------:R-:W-:-:S07]  /*02c0*/  MOV R4, 0x2e0 ;  /* 0x000002e000047802 */ /* 0x000fce0000000f00 */
[----:B------:R-:W-:Y:S05]  /*02d0*/  CALL.REL.NOINC `($__internal_0_$__cuda_sm3x_div_rn_noftz_f32_slowpath) ;  /* 0x0000000000187944 */ /* 0x000fea0003c00000 */
[----:B------:R-:W-:-:S07]  /*02e0*/  IMAD.MOV.U32 R7, RZ, RZ, R0 ;  /* 0x000000ffff077224 */ /* 0x000fce00078e0000 */
.L_x_20:
[----:B------:R-:W-:Y:S05]  /*02f0*/  BSYNC.RECONVERGENT B0 ;  /* 0x0000000000007941 */ /* 0x000fea0003800200 */
.L_x_19:
[----:B------:R-:W0:Y:S02]  /*0300*/  LDC.64 R4, c[0x0][0x398] ;  /* 0x0000e600ff047b82 */ /* 0x000e240000000a00 */
[----:B0-----:R-:W-:-:S05]  /*0310*/  IMAD.WIDE.U32 R2, R2, 0x4, R4 ;  /* 0x0000000402027825 */ /* 0x001fca00078e0004 */
[----:B------:R-:W-:Y:S01]  /*0320*/  STG.E desc[UR4][R2.64], R7 ;  /* 0x0000000702007986 */ /* 0x000fe2000c101904 */
[----:B------:R-:W-:Y:S05]  /*0330*/  EXIT ;  /* 0x000000000000794d */ /* 0x000fea0003800000 */
        .weak           $__internal_0_$__cuda_sm3x_div_rn_noftz_f32_slowpath
        .type           $__internal_0_$__cuda_sm3x_div_rn_noftz_f32_slowpath,@function
        .size           $__internal_0_$__cuda_sm3x_div_rn_noftz_f32_slowpath,(.L_x_47 - $__internal_0_$__cuda_sm3x_div_rn_noftz_f32_slowpath)
$__internal_0_$__cuda_sm3x_div_rn_noftz_f32_slowpath:
[--C-:B------:R-:W-:Y:S01]  /*0340*/  SHF.R.U32.HI R6, RZ, 0x17, R3.reuse ;  /* 0x00000017ff067819 */ /* 0x100fe20000011603 */
[----:B------:R-:W-:Y:S01]  /*0350*/  BSSY.RECONVERGENT B1, `(.L_x_21) ;  /* 0x0000064000017945 */ /* 0x000fe20003800200 */
[--C-:B------:R-:W-:Y:S01]  /*0360*/  SHF.R.U32.HI R5, RZ, 0x17, R0.reuse ;  /* 0x00000017ff057819 */ /* 0x100fe20000011600 */
[----:B------:R-:W-:Y:S01]  /*0370*/  IMAD.MOV.U32 R7, RZ, RZ, R0 ;  /* 0x000000ffff077224 */ /* 0x000fe200078e0000 */
[----:B------:R-:W-:Y:S01]  /*0380*/  LOP3.LUT R6, R6, 0xff, RZ, 0xc0, !PT ;  /* 0x000000ff06067812 */ /* 0x000fe200078ec0ff */
[----:B------:R-:W-:Y:S01]  /*0390*/  IMAD.MOV.U32 R8, RZ, RZ, R3 ;  /* 0x000000ffff087224 */ /* 0x000fe200078e0003 */
[----:B------:R-:W-:Y:S02]  /*03a0*/  LOP3.LUT R5, R5, 0xff, RZ, 0xc0, !PT ;  /* 0x000000ff05057812 */ /* 0x000fe400078ec0ff */
[----:B------:R-:W-:-:S03]  /*03b0*/  IADD3 R11, PT, PT, R6, -0x1, RZ ;  /* 0xffffffff060b7810 */ /* 0x000fc60007ffe0ff */
[----:B------:R-:W-:Y:S01]  /*03c0*/  VIADD R10, R5, 0xffffffff ;  /* 0xffffffff050a7836 */ /* 0x000fe20000000000 */
[----:B------:R-:W-:-:S04]  /*03d0*/  ISETP.GT.U32.AND P0, PT, R11, 0xfd, PT ;  /* 0x000000fd0b00780c */ /* 0x000fc80003f04070 */
[----:B------:R-:W-:-:S13]  /*03e0*/  ISETP.GT.U32.OR P0, PT, R10, 0xfd, P0 ;  /* 0x000000fd0a00780c */ /* 0x000fda0000704470 */
[----:B------:R-:W-:Y:S01]  /*03f0*/  @!P0 MOV R9, RZ ;  /* 0x000000ff00098202 */ /* 0x000fe20000000f00 */
[----:B------:R-:W-:Y:S06]  /*0400*/  @!P0 BRA `(.L_x_22) ;  /* 0x00000000005c8947 */ /* 0x000fec0003800000 */
[----:B------:R-:W-:Y:S02]  /*0410*/  FSETP.GTU.FTZ.AND P0, PT, |R0|, +INF , PT ;  /* 0x7f8000000000780b */ /* 0x000fe40003f1c200 */
[----:B------:R-:W-:-:S04]  /*0420*/  FSETP.GTU.FTZ.AND P1, PT, |R3|, +INF , PT ;  /* 0x7f8000000300780b */ /* 0x000fc80003f3c200 */
[----:B------:R-:W-:-:S13]  /*0430*/  PLOP3.LUT P0, PT, P0, P1, PT, 0xf8, 0x8f ;  /* 0x00000000008f781c */ /* 0x000fda0000703f70 */
[----:B------:R-:W-:Y:S05]  /*0440*/  @P0 BRA `(.L_x_23) ;  /* 0x00000004004c0947 */ /* 0x000fea0003800000 */
[----:B------:R-:W-:-:S13]  /*0450*/  LOP3.LUT P0, RZ, R8, 0x7fffffff, R7, 0xc8, !PT ;  /* 0x7fffffff08ff7812 */ /* 0x000fda000780c807 */
[----:B------:R-:W-:Y:S05]  /*0460*/  @!P0 BRA `(.L_x_24) ;  /* 0x00000004003c8947 */ /* 0x000fea0003800000 */
[C---:B------:R-:W-:Y:S02]  /*0470*/  FSETP.NEU.FTZ.AND P2, PT, |R0|.reuse, +INF , PT ;  /* 0x7f8000000000780b */ /* 0x040fe40003f5d200 */
[----:B------:R-:W-:Y:S02]  /*0480*/  FSETP.NEU.FTZ.AND P1, PT, |R3|, +INF , PT ;  /* 0x7f8000000300780b */ /* 0x000fe40003f3d200 */
[----:B------:R-:W-:-:S11]  /*0490*/  FSETP.NEU.FTZ.AND P0, PT, |R0|, +INF , PT ;  /* 0x7f8000000000780b */ /* 0x000fd60003f1d200 */
[----:B------:R-:W-:Y:S05]  /*04a0*/  @!P1 BRA !P2, `(.L_x_24) ;  /* 0x00000004002c9947 */ /* 0x000fea0005000000 */
[----:B------:R-:W-:-:S04]  /*04b0*/  LOP3.LUT P2, RZ, R7, 0x7fffffff, RZ, 0xc0, !PT ;  /* 0x7fffffff07ff7812 */ /* 0x000fc8000784c0ff */
[----:B------:R-:W-:-:S13]  /*04c0*/  PLOP3.LUT P1, PT, P1, P2, PT, 0x2f, 0xf2 ;  /* 0x0000000000f2781c */ /* 0x000fda0000f24577 */
[----:B------:R-:W-:Y:S05]  /*04d0*/  @P1 BRA `(.L_x_25) ;  /* 0x0000000400181947 */ /* 0x000fea0003800000 */
[----:B------:R-:W-:-:S04]  /*04e0*/  LOP3.LUT P1, RZ, R8, 0x7fffffff, RZ, 0xc0, !PT ;  /* 0x7fffffff08ff7812 */ /* 0x000fc8000782c0ff */
[----:B------:R-:W-:-:S13]  /*04f0*/  PLOP3.LUT P0, PT, P0, P1, PT, 0x2f, 0xf2 ;  /* 0x0000000000f2781c */ /* 0x000fda0000702577 */
[----:B------:R-:W-:Y:S05]  /*0500*/  @P0 BRA `(.L_x_26) ;  /* 0x0000000400000947 */ /* 0x000fea0003800000 */
[----:B------:R-:W-:Y:S02]  /*0510*/  ISETP.GE.AND P0, PT, R10, RZ, PT ;  /* 0x000000ff0a00720c */ /* 0x000fe40003f06270 */
[----:B------:R-:W-:-:S11]  /*0520*/  ISETP.GE.AND P1, PT, R11, RZ, PT ;  /* 0x000000ff0b00720c */ /* 0x000fd60003f26270 */
[----:B------:R-:W-:Y:S02]  /*0530*/  @P0 IMAD.MOV.U32 R9, RZ, RZ, RZ ;  /* 0x000000ffff090224 */ /* 0x000fe400078e00ff */
[----:B------:R-:W-:Y:S01]  /*0540*/  @!P0 FFMA R7, R0, 1.84467440737095516160e+19, RZ ;  /* 0x5f80000000078823 */ /* 0x000fe200000000ff */
[----:B------:R-:W-:Y:S02]  /*0550*/  @!P0 IMAD.MOV.U32 R9, RZ, RZ, -0x40 ;  /* 0xffffffc0ff098424 */ /* 0x000fe400078e00ff */
[----:B------:R-:W-:Y:S02]  /*0560*/  @!P1 FFMA R8, R3, 1.84467440737095516160e+19, RZ ;  /* 0x5f80000003089823 */ /* 0x000fe400000000ff */
[----:B------:R-:W-:-:S07]  /*0570*/  @!P1 VIADD R9, R9, 0x40 ;  /* 0x0000004009099836 */ /* 0x000fce0000000000 */
.L_x_22:
[----:B------:R-:W-:Y:S01]  /*0580*/  LEA R3, R6, 0xc0800000, 0x17 ;  /* 0xc080000006037811 */ /* 0x000fe200078eb8ff */
[----:B------:R-:W-:Y:S01]  /*0590*/  VIADD R5, R5, 0xffffff81 ;  /* 0xffffff8105057836 */ /* 0x000fe20000000000 */
[----:B------:R-:W-:Y:S02]  /*05a0*/  BSSY.RECONVERGENT B2, `(.L_x_27) ;  /* 0x0000035000027945 */ /* 0x000fe40003800200 */
[----:B------:R-:W-:Y:S01]  /*05b0*/  IADD3 R3, PT, PT, -R3, R8, RZ ;  /* 0x0000000803037210 */ /* 0x000fe20007ffe1ff */
[C---:B------:R-:W-:Y:S01]  /*05c0*/  IMAD R0, R5.reuse, -0x800000, R7 ;  /* 0xff80000005007824 */ /* 0x040fe200078e0207 */
[----:B------:R-:W-:Y:S02]  /*05d0*/  IADD3 R6, PT, PT, R5, 0x7f, -R6 ;  /* 0x0000007f05067810 */ /* 0x000fe40007ffe806 */
[----:B------:R-:W0:Y:S01]  /*05e0*/  MUFU.RCP R8, R3 ;  /* 0x0000000300087308 */ /* 0x000e220000001000 */
[----:B------:R-:W-:Y:S02]  /*05f0*/  FADD.FTZ R11, -R3, -RZ ;  /* 0x800000ff030b7221 */ /* 0x000fe40000010100 */
[----:B------:R-:W-:-:S02]  /*0600*/  IMAD.IADD R6, R6, 0x1, R9 ;  /* 0x0000000106067824 */ /* 0x000fc400078e0209 */
[----:B0-----:R-:W-:-:S04]  /*0610*/  FFMA R13, R8, R11, 1 ;  /* 0x3f800000080d7423 */ /* 0x001fc8000000000b */
[----:B------:R-:W-:-:S04]  /*0620*/  FFMA R10, R8, R13, R8 ;  /* 0x0000000d080a7223 */ /* 0x000fc80000000008 */
[----:B------:R-:W-:-:S04]  /*0630*/  FFMA R7, R0, R10, RZ ;  /* 0x0000000a00077223 */ /* 0x000fc800000000ff */
[----:B------:R-:W-:-:S04]  /*0640*/  FFMA R8, R11, R7, R0 ;  /* 0x000000070b087223 */ /* 0x000fc80000000000 */
[----:B------:R-:W-:-:S04]  /*0650*/  FFMA R7, R10, R8, R7 ;  /* 0x000000080a077223 */ /* 0x000fc80000000007 */
[----:B------:R-:W-:-:S04]  /*0660*/  FFMA R8, R11, R7, R0 ;  /* 0x000000070b087223 */ /* 0x000fc80000000000 */
[----:B------:R-:W-:-:S05]  /*0670*/  FFMA R0, R10, R8, R7 ;  /* 0x000000080a007223 */ /* 0x000fca0000000007 */
[----:B------:R-:W-:-:S04]  /*0680*/  SHF.R.U32.HI R3, RZ, 0x17, R0 ;  /* 0x00000017ff037819 */ /* 0x000fc80000011600 */
[----:B------:R-:W-:-:S05]  /*0690*/  LOP3.LUT R3, R3, 0xff, RZ, 0xc0, !PT ;  /* 0x000000ff03037812 */ /* 0x000fca00078ec0ff */
[----:B------:R-:W-:-:S05]  /*06a0*/  IMAD.IADD R9, R3, 0x1, R6 ;  /* 0x0000000103097824 */ /* 0x000fca00078e0206 */
[----:B------:R-:W-:-:S04]  /*06b0*/  IADD3 R3, PT, PT, R9, -0x1, RZ ;  /* 0xffffffff09037810 */ /* 0x000fc80007ffe0ff */
[----:B------:R-:W-:-:S13]  /*06c0*/  ISETP.GE.U32.AND P0, PT, R3, 0xfe, PT ;  /* 0x000000fe0300780c */ /* 0x000fda0003f06070 */
[----:B------:R-:W-:Y:S05]  /*06d0*/  @!P0 BRA `(.L_x_28) ;  /* 0x0000000000808947 */ /* 0x000fea0003800000 */
[----:B------:R-:W-:-:S13]  /*06e0*/  ISETP.GT.AND P0, PT, R9, 0xfe, PT ;  /* 0x000000fe0900780c */ /* 0x000fda0003f04270 */
[----:B------:R-:W-:Y:S05]  /*06f0*/  @P0 BRA `(.L_x_29) ;  /* 0x00000000006c0947 */ /* 0x000fea0003800000 */
[----:B------:R-:W-:-:S13]  /*0700*/  ISETP.GE.AND P0, PT, R9, 0x1, PT ;  /* 0x000000010900780c */ /* 0x000fda0003f06270 */
[----:B------:R-:W-:Y:S05]  /*0710*/  @P0 BRA `(.L_x_30) ;  /* 0x0000000000740947 */ /* 0x000fea0003800000 */
[----:B------:R-:W-:Y:S02]  /*0720*/  ISETP.GE.AND P0, PT, R9, -0x18, PT ;  /* 0xffffffe80900780c */ /* 0x000fe40003f06270 */
[----:B------:R-:W-:-:S11]  /*0730*/  LOP3.LUT R0, R0, 0x80000000, RZ, 0xc0, !PT ;  /* 0x8000000000007812 */ /* 0x000fd600078ec0ff */
[----:B------:R-:W-:Y:S05]  /*0740*/  @!P0 BRA `(.L_x_30) ;  /* 0x0000000000688947 */ /* 0x000fea0003800000 */
[CCC-:B------:R-:W-:Y:S01]  /*0750*/  FFMA.RZ R3, R10.reuse, R8.reuse, R7.reuse ;  /* 0x000000080a037223 */ /* 0x1c0fe2000000c007 */
[CCC-:B------:R-:W-:Y:S01]  /*0760*/  FFMA.RM R6, R10.reuse, R8.reuse, R7.reuse ;  /* 0x000000080a067223 */ /* 0x1c0fe20000004007 */
[C---:B------:R-:W-:Y:S02]  /*0770*/  ISETP.NE.AND P2, PT, R9.reuse, RZ, PT ;  /* 0x000000ff0900720c */ /* 0x040fe40003f45270 */
[----:B------:R-:W-:Y:S02]  /*0780*/  ISETP.NE.AND P1, PT, R9, RZ, PT ;  /* 0x000000ff0900720c */ /* 0x000fe40003f25270 */
[----:B------:R-:W-:Y:S01]  /*0790*/  LOP3.LUT R5, R3, 0x7fffff, RZ, 0xc0, !PT ;  /* 0x007fffff03057812 */ /* 0x000fe200078ec0ff */
[----:B------:R-:W-:Y:S01]  /*07a0*/  FFMA.RP R3, R10, R8, R7 ;  /* 0x000000080a037223 */ /* 0x000fe20000008007 */
[----:B------:R-:W-:Y:S02]  /*07b0*/  VIADD R8, R9, 0x20 ;  /* 0x0000002009087836 */ /* 0x000fe40000000000 */
[----:B------:R-:W-:Y:S01]  /*07c0*/  LOP3.LUT R5, R5, 0x800000, RZ, 0xfc, !PT ;  /* 0x0080000005057812 */ /* 0x000fe200078efcff */
[----:B------:R-:W-:Y:S01]  /*07d0*/  IMAD.MOV R7, RZ, RZ, -R9 ;  /* 0x000000ffff077224 */ /* 0x000fe200078e0a09 */
[----:B------:R-:W-:-:S02]  /*07e0*/  FSETP.NEU.FTZ.AND P0, PT, R3, R6, PT ;  /* 0x000000060300720b */ /* 0x000fc40003f1d000 */
[----:B------:R-:W-:Y:S02]  /*07f0*/  SHF.L.U32 R8, R5, R8, RZ ;  /* 0x0000000805087219 */ /* 0x000fe400000006ff */
[----:B------:R-:W-:Y:S02]  /*0800*/  SEL R6, R7, RZ, P2 ;  /* 0x000000ff07067207 */ /* 0x000fe40001000000 */
[----:B------:R-:W-:Y:S02]  /*0810*/  ISETP.NE.AND P1, PT, R8, RZ, P1 ;  /* 0x000000ff0800720c */ /* 0x000fe40000f25270 */
[----:B------:R-:W-:Y:S02]  /*0820*/  SHF.R.U32.HI R6, RZ, R6, R5 ;  /* 0x00000006ff067219 */ /* 0x000fe40000011605 */
[----:B------:R-:W-:Y:S02]  /*0830*/  PLOP3.LUT P0, PT, P0, P1, PT, 0xf8, 0x8f ;  /* 0x00000000008f781c */ /* 0x000fe40000703f70 */
[----:B------:R-:W-:-:S02]  /*0840*/  SHF.R.U32.HI R8, RZ, 0x1, R6 ;  /* 0x00000001ff087819 */ /* 0x000fc40000011606 */
[----:B------:R-:W-:-:S04]  /*0850*/  SEL R3, RZ, 0x1, !P0 ;  /* 0x00000001ff037807 */ /* 0x000fc80004000000 */
[----:B------:R-:W-:-:S04]  /*0860*/  LOP3.LUT R3, R3, 0x1, R8, 0xf8, !PT ;  /* 0x0000000103037812 */ /* 0x000fc800078ef808 */
[----:B------:R-:W-:-:S05]  /*0870*/  LOP3.LUT R3, R3, R6, RZ, 0xc0, !PT ;  /* 0x0000000603037212 */ /* 0x000fca00078ec0ff */
[----:B------:R-:W-:-:S05]  /*0880*/  IMAD.IADD R3, R8, 0x1, R3 ;  /* 0x0000000108037824 */ /* 0x000fca00078e0203 */
[----:B------:R-:W-:Y:S01]  /*0890*/  LOP3.LUT R0, R3, R0, RZ, 0xfc, !PT ;  /* 0x0000000003007212 */ /* 0x000fe200078efcff */
[----:B------:R-:W-:Y:S06]  /*08a0*/  BRA `(.L_x_30) ;  /* 0x0000000000107947 */ /* 0x000fec0003800000 */
.L_x_29:
[----:B------:R-:W-:-:S04]  /*08b0*/  LOP3.LUT R0, R0, 0x80000000, RZ, 0xc0, !PT ;  /* 0x8000000000007812 */ /* 0x000fc800078ec0ff */
[----:B------:R-:W-:Y:S01]  /*08c0*/  LOP3.LUT R0, R0, 0x7f800000, RZ, 0xfc, !PT ;  /* 0x7f80000000007812 */ /* 0x000fe200078efcff */
[----:B------:R-:W-:Y:S06]  /*08d0*/  BRA `(.L_x_30) ;  /* 0x0000000000047947 */ /* 0x000fec0003800000 */
.L_x_28:
[----:B------:R-:W-:-:S07]  /*08e0*/  LEA R0, R6, R0, 0x17 ;  /* 0x0000000006007211 */ /* 0x000fce00078eb8ff */
.L_x_30:
[----:B------:R-:W-:Y:S05]  /*08f0*/  BSYNC.RECONVERGENT B2 ;  /* 0x0000000000027941 */ /* 0x000fea0003800200 */
.L_x_27:
[----:B------:R-:W-:Y:S05]  /*0900*/  BRA `(.L_x_31) ;  /* 0x0000000000207947 */ /* 0x000fea0003800000 */
.L_x_26:
[----:B------:R-:W-:-:S04]  /*0910*/  LOP3.LUT R0, R8, 0x80000000, R7, 0x48, !PT ;  /* 0x8000000008007812 */ /* 0x000fc800078e4807 */
[----:B------:R-:W-:Y:S01]  /*0920*/  LOP3.LUT R0, R0, 0x7f800000, RZ, 0xfc, !PT ;  /* 0x7f80000000007812 */ /* 0x000fe200078efcff */
[----:B------:R-:W-:Y:S06]  /*0930*/  BRA `(.L_x_31) ;  /* 0x0000000000147947 */ /* 0x000fec0003800000 */
.L_x_25:
[----:B------:R-:W-:Y:S01]  /*0940*/  LOP3.LUT R0, R8, 0x80000000, R7, 0x48, !PT ;  /* 0x8000000008007812 */ /* 0x000fe200078e4807 */
[----:B------:R-:W-:Y:S06]  /*0950*/  BRA `(.L_x_31) ;  /* 0x00000000000c7947 */ /* 0x000fec0003800000 */
.L_x_24:
[----:B------:R-:W0:Y:S01]  /*0960*/  MUFU.RSQ R0, -QNAN ;  /* 0xffc0000000007908 */ /* 0x000e220000001400 */
[----:B------:R-:W-:Y:S05]  /*0970*/  BRA `(.L_x_31) ;  /* 0x0000000000047947 */ /* 0x000fea0003800000 */
.L_x_23:
[----:B------:R-:W-:-:S07]  /*0980*/  FADD.FTZ R0, R0, R3 ;  /* 0x0000000300007221 */ /* 0x000fce0000010000 */
.L_x_31:
[----:B------:R-:W-:Y:S05]  /*0990*/  BSYNC.RECONVERGENT B1 ;  /* 0x0000000000017941 */ /* 0x000fea0003800200 */
.L_x_21:
[----:B------:R-:W-:-:S04]  /*09a0*/  IMAD.MOV.U32 R5, RZ, RZ, 0x0 ;  /* 0x00000000ff057424 */ /* 0x000fc800078e00ff */
[----:B0-----:R-:W-:Y:S05]  /*09b0*/  RET.REL.NODEC R4 `(normal_pdf_float) ;  /* 0xfffffff404907950 */ /* 0x001fea0003c3ffff */
.L_x_32:
        /* <DEDUP_REMOVED lines=12> */
.L_x_47:


//--------------------- .text.normal_pdf_double   --------------------------
	.section	.text.normal_pdf_double,"ax",@progbits
	.align	128
        .global         normal_pdf_double
        .type           normal_pdf_double,@function
        .size           normal_pdf_double,(.L_x_48 - normal_pdf_double)
        .other          normal_pdf_double,@"STO_CUDA_ENTRY STV_DEFAULT"
normal_pdf_double:
.text.normal_pdf_double:
        /* <DEDUP_REMOVED lines=16> */
[----:B-1----:R-:W4:Y:S01]  /*0100*/  LDG.E.64 R8, desc[UR4][R8.64] ;  /* 0x0000000408087981 */ /* 0x002f22000c1e1b00 */
[----:B--2---:R-:W-:-:S06]  /*0110*/  IMAD.WIDE.U32 R10, R0, 0x8, R10 ;  /* 0x00000008000a7825 */ /* 0x004fcc00078e000a */
[----:B------:R-:W4:Y:S01]  /*0120*/  LDG.E.64 R10, desc[UR4][R10.64] ;  /* 0x000000040a0a7981 */ /* 0x000f22000c1e1b00 */
[----:B---3--:R-:W-:-:S06]  /*0130*/  IMAD.WIDE.U32 R6, R0, 0x8, R6 ;  /* 0x0000000800067825 */ /* 0x008fcc00078e0006 */
[----:B------:R-:W2:Y:S01]  /*0140*/  LDG.E.64 R6, desc[UR4][R6.64] ;  /* 0x0000000406067981 */ /* 0x000ea2000c1e1b00 */
[----:B------:R-:W-:Y:S01]  /*0150*/  UMOV UR6, 0xfefa39ef ;  /* 0xfefa39ef00067882 */ /* 0x000fe20000000000 */
[----:B------:R-:W-:Y:S01]  /*0160*/  UMOV UR7, 0x3fe62e42 ;  /* 0x3fe62e4200077882 */ /* 0x000fe20000000000 */
[----:B------:R-:W-:Y:S01]  /*0170*/  BSSY.RECONVERGENT B0, `(.L_x_33) ;  /* 0x0000042000007945 */ /* 0x000fe20003800200 */
[----:B----4-:R-:W-:-:S08]  /*0180*/  DADD R2, R8, -R10 ;  /* 0x0000000008027229 */ /* 0x010fd0000000080a */
[----:B------:R-:W-:-:S08]  /*0190*/  DMUL R4, R2, -0.5 ;  /* 0xbfe0000002047828 */ /* 0x000fd00000000000 */
[----:B------:R-:W-:Y:S01]  /*01a0*/  DMUL R2, R2, R4 ;  /* 0x0000000402027228 */ /* 0x000fe20000000000 */
[----:B------:R-:W-:Y:S02]  /*01b0*/  IMAD.MOV.U32 R4, RZ, RZ, 0x652b82fe ;  /* 0x652b82feff047424 */ /* 0x000fe400078e00ff */
[----:B------:R-:W-:-:S06]  /*01c0*/  IMAD.MOV.U32 R5, RZ, RZ, 0x3ff71547 ;  /* 0x3ff71547ff057424 */ /* 0x000fcc00078e00ff */
[----:B------:R-:W-:-:S08]  /*01d0*/  DFMA R4, R2, R4, 6.75539944105574400000e+15 ;  /* 0x433800000204742b */ /* 0x000fd00000000004 */
[----:B------:R-:W-:-:S08]  /*01e0*/  DADD R12, R4, -6.75539944105574400000e+15 ;  /* 0xc3380000040c7429 */ /* 0x000fd00000000000 */
[----:B------:R-:W-:Y:S01]  /*01f0*/  DFMA R8, R12, -UR6, R2 ;  /* 0x800000060c087c2b */ /* 0x000fe20008000002 */
[----:B------:R-:W-:Y:S01]  /*0200*/  UMOV UR6, 0x3b39803f ;  /* 0x3b39803f00067882 */ /* 0x000fe20000000000 */
[----:B------:R-:W-:Y:S01]  /*0210*/  UMOV UR7, 0x3c7abc9e ;  /* 0x3c7abc9e00077882 */ /* 0x000fe20000000000 */
[----:B------:R-:W-:Y:S02]  /*0220*/  IMAD.MOV.U32 R10, RZ, RZ, -0x35dec16 ;  /* 0xfca213eaff0a7424 */ /* 0x000fe400078e00ff */
[----:B------:R-:W-:-:S03]  /*0230*/  IMAD.MOV.U32 R11, RZ, RZ, 0x3e928af3 ;  /* 0x3e928af3ff0b7424 */ /* 0x000fc600078e00ff */
[----:B------:R-:W-:Y:S01]  /*0240*/  DFMA R8, R12, -UR6, R8 ;  /* 0x800000060c087c2b */ /* 0x000fe20008000008 */
[----:B------:R-:W-:Y:S01]  /*0250*/  UMOV UR6, 0x69ce2bdf ;  /* 0x69ce2bdf00067882 */ /* 0x000fe20000000000 */
[----:B------:R-:W-:-:S06]  /*0260*/  UMOV UR7, 0x3e5ade15 ;  /* 0x3e5ade1500077882 */ /* 0x000fcc0000000000 */
[----:B------:R-:W-:Y:S01]  /*0270*/  DFMA R10, R8, UR6, R10 ;  /* 0x00000006080a7c2b */ /* 0x000fe2000800000a */
[----:B------:R-:W-:Y:S01]  /*0280*/  UMOV UR6, 0x62401315 ;  /* 0x6240131500067882 */ /* 0x000fe20000000000 */
[----:B------:R-:W-:-:S06]  /*0290*/  UMOV UR7, 0x3ec71dee ;  /* 0x3ec71dee00077882 */ /* 0x000fcc0000000000 */
[----:B------:R-:W-:Y:S01]  /*02a0*/  DFMA R10, R8, R10, UR6 ;  /* 0x00000006080a7e2b */ /* 0x000fe2000800000a */
        /* <DEDUP_REMOVED lines=8> */
[C---:B------:R-:W-:Y:S01]  /*0330*/  DFMA R10, R8.reuse, R10, UR6 ;  /* 0x00000006080a7e2b */ /* 0x040fe2000800000a */
[----:B------:R-:W-:Y:S01]  /*0340*/  UMOV UR6, 0x11122322 ;  /* 0x1112232200067882 */ /* 0x000fe20000000000 */
[----:B------:R-:W-:Y:S01]  /*0350*/  UMOV UR7, 0x3f811111 ;  /* 0x3f81111100077882 */ /* 0x000fe20000000000 */
[----:B--2---:R-:W0:Y:S05]  /*0360*/  MUFU.RCP64H R13, R7 ;  /* 0x00000007000d7308 */ /* 0x004e2a0000001800 */
[----:B------:R-:W-:Y:S01]  /*0370*/  DFMA R10, R8, R10, UR6 ;  /* 0x00000006080a7e2b */ /* 0x000fe2000800000a */
[----:B------:R-:W-:Y:S01]  /*0380*/  UMOV UR6, 0x555502a1 ;  /* 0x555502a100067882 */ /* 0x000fe20000000000 */
[----:B------:R-:W-:Y:S01]  /*0390*/  UMOV UR7, 0x3fa55555 ;  /* 0x3fa5555500077882 */ /* 0x000fe20000000000 */
[----:B------:R-:W-:-:S05]  /*03a0*/  IMAD.MOV.U32 R12, RZ, RZ, 0x1 ;  /* 0x00000001ff0c7424 */ /* 0x000fca00078e00ff */
[----:B------:R-:W-:Y:S01]  /*03b0*/  DFMA R10, R8, R10, UR6 ;  /* 0x00000006080a7e2b */ /* 0x000fe2000800000a */
[----:B------:R-:W-:Y:S01]  /*03c0*/  UMOV UR6, 0x55555511 ;  /* 0x5555551100067882 */ /* 0x000fe20000000000 */
[----:B------:R-:W-:Y:S01]  /*03d0*/  UMOV UR7, 0x3fc55555 ;  /* 0x3fc5555500077882 */ /* 0x000fe20000000000 */
[----:B0-----:R-:W-:-:S05]  /*03e0*/  DFMA R14, -R6, R12, 1 ;  /* 0x3ff00000060e742b */ /* 0x001fca000000010c */
[----:B------:R-:W-:Y:S01]  /*03f0*/  DFMA R10, R8, R10, UR6 ;  /* 0x00000006080a7e2b */ /* 0x000fe2000800000a */
[----:B------:R-:W-:Y:S01]  /*0400*/  UMOV UR6, 0xb ;  /* 0x0000000b00067882 */ /* 0x000fe20000000000 */
[----:B------:R-:W-:Y:S01]  /*0410*/  UMOV UR7, 0x3fe00000 ;  /* 0x3fe0000000077882 */ /* 0x000fe20000000000 */
[----:B------:R-:W-:-:S05]  /*0420*/  DFMA R14, R14, R14, R14 ;  /* 0x0000000e0e0e722b */ /* 0x000fca000000000e */
[----:B------:R-:W-:Y:S01]  /*0430*/  DFMA R10, R8, R10, UR6 ;  /* 0x00000006080a7e2b */ /* 0x000fe2000800000a */
[----:B------:R-:W-:Y:S02]  /*0440*/  FSETP.GEU.AND P0, PT, |R3|, 4.1917929649353027344, PT ;  /* 0x4086232b0300780b */ /* 0x000fe40003f0e200 */
[----:B------:R-:W-:-:S05]  /*0450*/  DFMA R14, R12, R14, R12 ;  /* 0x0000000e0c0e722b */ /* 0x000fca000000000c */
[----:B------:R-:W-:-:S08]  /*0460*/  DFMA R10, R8, R10, 1 ;  /* 0x3ff00000080a742b */ /* 0x000fd0000000000a */
[----:B------:R-:W-:Y:S02]  /*0470*/  DFMA R10, R8, R10, 1 ;  /* 0x3ff00000080a742b */ /* 0x000fe4000000000a */
[----:B------:R-:W-:-:S08]  /*0480*/  DFMA R8, -R6, R14, 1 ;  /* 0x3ff000000608742b */ /* 0x000fd0000000010e */
[----:B------:R-:W-:Y:S01]  /*0490*/  DFMA R8, R14, R8, R14 ;  /* 0x000000080e08722b */ /* 0x000fe2000000000e */
[----:B------:R-:W-:Y:S02]  /*04a0*/  IMAD R13, R4, 0x100000, R11 ;  /* 0x00100000040d7824 */ /* 0x000fe400078e020b */
[----:B------:R-:W-:Y:S01]  /*04b0*/  IMAD.MOV.U32 R12, RZ, RZ, R10 ;  /* 0x000000ffff0c7224 */ /* 0x000fe200078e000a */
[----:B------:R-:W-:Y:S07]  /*04c0*/  @!P0 BRA `(.L_x_34) ;  /* 0x0000000000308947 */ /* 0x000fee0003800000 */
[----:B------:R-:W-:Y:S01]  /*04d0*/  FSETP.GEU.AND P1, PT, |R3|, 4.2275390625, PT ;  /* 0x408748000300780b */ /* 0x000fe20003f2e200 */
[C---:B------:R-:W-:Y:S02]  /*04e0*/  DADD R12, R2.reuse, +INF ;  /* 0x7ff00000020c7429 */ /* 0x040fe40000000000 */
[----:B------:R-:W-:-:S08]  /*04f0*/  DSETP.GEU.AND P0, PT, R2, RZ, PT ;  /* 0x000000ff0200722a */ /* 0x000fd00003f0e000 */
[----:B------:R-:W-:Y:S02]  /*0500*/  FSEL R12, R12, RZ, P0 ;  /* 0x000000ff0c0c7208 */ /* 0x000fe40000000000 */
[----:B------:R-:W-:Y:S02]  /*0510*/  @!P1 LEA.HI R5, R4, R4, RZ, 0x1 ;  /* 0x0000000404059211 */ /* 0x000fe400078f08ff */
[----:B------:R-:W-:Y:S02]  /*0520*/  FSEL R13, R13, RZ, P0 ;  /* 0x000000ff0d0d7208 */ /* 0x000fe40000000000 */
[----:B------:R-:W-:-:S05]  /*0530*/  @!P1 SHF.R.S32.HI R5, RZ, 0x1, R5 ;  /* 0x00000001ff059819 */ /* 0x000fca0000011405 */
[----:B------:R-:W-:Y:S02]  /*0540*/  @!P1 IMAD.IADD R2, R4, 0x1, -R5 ;  /* 0x0000000104029824 */ /* 0x000fe400078e0a05 */
[----:B------:R-:W-:-:S03]  /*0550*/  @!P1 IMAD R11, R5, 0x100000, R11 ;  /* 0x00100000050b9824 */ /* 0x000fc600078e020b */
[----:B------:R-:W-:Y:S01]  /*0560*/  @!P1 LEA R3, R2, 0x3ff00000, 0x14 ;  /* 0x3ff0000002039811 */ /* 0x000fe200078ea0ff */
[----:B------:R-:W-:-:S06]  /*0570*/  @!P1 IMAD.MOV.U32 R2, RZ, RZ, RZ ;  /* 0x000000ffff029224 */ /* 0x000fcc00078e00ff */
[----:B------:R-:W-:-:S11]  /*0580*/  @!P1 DMUL R12, R10, R2 ;  /* 0x000000020a0c9228 */ /* 0x000fd60000000000 */
.L_x_34:
[----:B------:R-:W-:Y:S05]  /*0590*/  BSYNC.RECONVERGENT B0 ;  /* 0x0000000000007941 */ /* 0x000fea0003800200 */
.L_x_33:
[----:B------:R-:W-:Y:S01]  /*05a0*/  UMOV UR6, 0x40000000 ;  /* 0x4000000000067882 */ /* 0x000fe20000000000 */
[----:B------:R-:W-:Y:S01]  /*05b0*/  UMOV UR7, 0x3fd98845 ;  /* 0x3fd9884500077882 */ /* 0x000fe20000000000 */
[----:B------:R-:W-:Y:S01]  /*05c0*/  BSSY.RECONVERGENT B0, `(.L_x_35) ;  /* 0x000000b000007945 */ /* 0x000fe20003800200 */
[----:B------:R-:W-:-:S08]  /*05d0*/  DMUL R12, R12, UR6 ;  /* 0x000000060c0c7c28 */ /* 0x000fd00008000000 */
[----:B------:R-:W-:Y:S02]  /*05e0*/  DMUL R2, R12, R8 ;  /* 0x000000080c027228 */ /* 0x000fe40000000000 */
[----:B------:R-:W-:-:S06]  /*05f0*/  FSETP.GEU.AND P1, PT, |R13|, 6.5827683646048100446e-37, PT ;  /* 0x036000000d00780b */ /* 0x000fcc0003f2e200 */
[----:B------:R-:W-:-:S08]  /*0600*/  DFMA R4, -R6, R2, R12 ;  /* 0x000000020604722b */ /* 0x000fd0000000010c */
[----:B------:R-:W-:-:S10]  /*0610*/  DFMA R2, R8, R4, R2 ;  /* 0x000000040802722b */ /* 0x000fd40000000002 */
[----:B------:R-:W-:-:S05]  /*0620*/  FFMA R4, RZ, R7, R3 ;  /* 0x00000007ff047223 */ /* 0x000fca0000000003 */
[----:B------:R-:W-:-:S13]  /*0630*/  FSETP.GT.AND P0, PT, |R4|, 1.469367938527859385e-39, PT ;  /* 0x001000000400780b */ /* 0x000fda0003f04200 */
[----:B------:R-:W-:Y:S05]  /*0640*/  @P0 BRA P1, `(.L_x_36) ;  /* 0x0000000000080947 */ /* 0x000fea0000800000 */
[----:B------:R-:W-:-:S07]  /*0650*/  MOV R10, 0x670 ;  /* 0x00000670000a7802 */ /* 0x000fce0000000f00 */
[----:B------:R-:W-:Y:S05]  /*0660*/  CALL.REL.NOINC `($__internal_1_$__cuda_sm20_div_rn_f64_full) ;  /* 0x0000000000147944 */ /* 0x000fea0003c00000 */
.L_x_36:
[----:B------:R-:W-:Y:S05]  /*0670*/  BSYNC.RECONVERGENT B0 ;  /* 0x0000000000007941 */ /* 0x000fea0003800200 */
.L_x_35:
[----:B------:R-:W0:Y:S02]  /*0680*/  LDC.64 R4, c[0x0][0x398] ;  /* 0x0000e600ff047b82 */ /* 0x000e240000000a00 */
[----:B0-----:R-:W-:-:S05]  /*0690*/  IMAD.WIDE.U32 R4, R0, 0x8, R4 ;  /* 0x0000000800047825 */ /* 0x001fca00078e0004 */
[----:B------:R-:W-:Y:S01]  /*06a0*/  STG.E.64 desc[UR4][R4.64], R2 ;  /* 0x0000000204007986 */ /* 0x000fe2000c101b04 */
[----:B------:R-:W-:Y:S05]  /*06b0*/  EXIT ;  /* 0x000000000000794d */ /* 0x000fea0003800000 */
        .weak           $__internal_1_$__cuda_sm20_div_rn_f64_full
        .type           $__internal_1_$__cuda_sm20_div_rn_f64_full,@function
        .size           $__internal_1_$__cuda_sm20_div_rn_f64_full,(.L_x_48 - $__internal_1_$__cuda_sm20_div_rn_f64_full)
$__internal_1_$__cuda_sm20_div_rn_f64_full:
[C---:B------:R-:W-:Y:S01]  /*06c0*/  FSETP.GEU.AND P0, PT, |R7|.reuse, 1.469367938527859385e-39, PT ;  /* 0x001000000700780b */ /* 0x040fe20003f0e200 */
[----:B------:R-:W-:Y:S01]  /*06d0*/  IMAD.MOV.U32 R5, RZ, RZ, R13 ;  /* 0x000000ffff057224 */ /* 0x000fe200078e000d */
[C---:B------:R-:W-:Y:S01]  /*06e0*/  LOP3.LUT R2, R7.reuse, 0x800fffff, RZ, 0xc0, !PT ;  /* 0x800fffff07027812 */ /* 0x040fe200078ec0ff */
[----:B------:R-:W-:Y:S01]  /*06f0*/  IMAD.MOV.U32 R16, RZ, RZ, 0x1 ;  /* 0x00000001ff107424 */ /* 0x000fe200078e00ff */
[----:B------:R-:W-:Y:S01]  /*0700*/  LOP3.LUT R14, R7, 0x7ff00000, RZ, 0xc0, !PT ;  /* 0x7ff00000070e7812 */ /* 0x000fe200078ec0ff */
[----:B------:R-:W-:Y:S01]  /*0710*/  IMAD.MOV.U32 R4, RZ, RZ, R12 ;  /* 0x000000ffff047224 */ /* 0x000fe200078e000c */
[----:B------:R-:W-:Y:S01]  /*0720*/  LOP3.LUT R3, R2, 0x3ff00000, RZ, 0xfc, !PT ;  /* 0x3ff0000002037812 */ /* 0x000fe200078efcff */
[----:B------:R-:W-:Y:S01]  /*0730*/  IMAD.MOV.U32 R2, RZ, RZ, R6 ;  /* 0x000000ffff027224 */ /* 0x000fe200078e0006 */
[C---:B------:R-:W-:Y:S01]  /*0740*/  FSETP.GEU.AND P2, PT, |R5|.reuse, 1.469367938527859385e-39, PT ;  /* 0x001000000500780b */ /* 0x040fe20003f4e200 */
[----:B------:R-:W-:Y:S01]  /*0750*/  BSSY.RECONVERGENT B1, `(.L_x_37) ;  /* 0x0000051000017945 */ /* 0x000fe20003800200 */
[----:B------:R-:W-:-:S03]  /*0760*/  LOP3.LUT R11, R5, 0x7ff00000, RZ, 0xc0, !PT ;  /* 0x7ff00000050b7812 */ /* 0x000fc600078ec0ff */
[----:B------:R-:W-:Y:S01]  /*0770*/  @!P0 DMUL R2, R6, 8.98846567431157953865e+307 ;  /* 0x7fe0000006028828 */ /* 0x000fe20000000000 */
[----:B------:R-:W-:-:S05]  /*0780*/  ISETP.GE.U32.AND P1, PT, R11, R14, PT ;  /* 0x0000000e0b00720c */ /* 0x000fca0003f26070 */
[----:B------:R-:W0:Y:S02]  /*0790*/  MUFU.RCP64H R17, R3 ;  /* 0x0000000300117308 */ /* 0x000e240000001800 */
[----:B------:R-:W-:Y:S01]  /*07a0*/  @!P2 LOP3.LUT R12, R7, 0x7ff00000, RZ, 0xc0, !PT ;  /* 0x7ff00000070ca812 */ /* 0x000fe200078ec0ff */
[----:B------:R-:W-:-:S03]  /*07b0*/  @!P2 IMAD.MOV.U32 R18, RZ, RZ, RZ ;  /* 0x000000ffff12a224 */ /* 0x000fc600078e00ff */
[----:B------:R-:W-:Y:S01]  /*07c0*/  @!P2 ISETP.GE.U32.AND P3, PT, R11, R12, PT ;  /* 0x0000000c0b00a20c */ /* 0x000fe20003f66070 */
[----:B------:R-:W-:-:S05]  /*07d0*/  IMAD.MOV.U32 R12, RZ, RZ, 0x1ca00000 ;  /* 0x1ca00000ff0c7424 */ /* 0x000fca00078e00ff */
[----:B------:R-:W-:-:S04]  /*07e0*/  @!P2 SEL R13, R12, 0x63400000, !P3 ;  /* 0x634000000c0da807 */ /* 0x000fc80005800000 */
[----:B------:R-:W-:Y:S01]  /*07f0*/  @!P2 LOP3.LUT R13, R13, 0x80000000, R5, 0xf8, !PT ;  /* 0x800000000d0da812 */ /* 0x000fe200078ef805 */
[----:B0-----:R-:W-:-:S03]  /*0800*/  DFMA R8, R16, -R2, 1 ;  /* 0x3ff000001008742b */ /* 0x001fc60000000802 */
[----:B------:R-:W-:-:S05]  /*0810*/  @!P2 LOP3.LUT R19, R13, 0x100000, RZ, 0xfc, !PT ;  /* 0x001000000d13a812 */ /* 0x000fca00078efcff */
[----:B------:R-:W-:-:S08]  /*0820*/  DFMA R8, R8, R8, R8 ;  /* 0x000000080808722b */ /* 0x000fd00000000008 */
[----:B------:R-:W-:Y:S01]  /*0830*/  DFMA R16, R16, R8, R16 ;  /* 0x000000081010722b */ /* 0x000fe20000000010 */
[----:B------:R-:W-:Y:S01]  /*0840*/  SEL R9, R12, 0x63400000, !P1 ;  /* 0x634000000c097807 */ /* 0x000fe20004800000 */
[----:B------:R-:W-:-:S03]  /*0850*/  IMAD.MOV.U32 R8, RZ, RZ, R4 ;  /* 0x000000ffff087224 */ /* 0x000fc600078e0004 */
[----:B------:R-:W-:-:S03]  /*0860*/  LOP3.LUT R9, R9, 0x800fffff, R5, 0xf8, !PT ;  /* 0x800fffff09097812 */ /* 0x000fc600078ef805 */
[----:B------:R-:W-:-:S03]  /*0870*/  DFMA R20, R16, -R2, 1 ;  /* 0x3ff000001014742b */ /* 0x000fc60000000802 */
[----:B------:R-:W-:-:S05]  /*0880*/  @!P2 DFMA R8, R8, 2, -R18 ;  /* 0x400000000808a82b */ /* 0x000fca0000000812 */
[----:B------:R-:W-:Y:S01]  /*0890*/  DFMA R16, R16, R20, R16 ;  /* 0x000000141010722b */ /* 0x000fe20000000010 */
[----:B------:R-:W-:Y:S02]  /*08a0*/  IMAD.MOV.U32 R21, RZ, RZ, R11 ;  /* 0x000000ffff157224 */ /* 0x000fe400078e000b */
[----:B------:R-:W-:Y:S01]  /*08b0*/  IMAD.MOV.U32 R20, RZ, RZ, R14 ;  /* 0x000000ffff147224 */ /* 0x000fe200078e000e */
[----:B------:R-:W-:Y:S02]  /*08c0*/  @!P0 LOP3.LUT R20, R3, 0x7ff00000, RZ, 0xc0, !PT ;  /* 0x7ff0000003148812 */ /* 0x000fe400078ec0ff */
[----:B------:R-:W-:Y:S02]  /*08d0*/  @!P2 LOP3.LUT R21, R9, 0x7ff00000, RZ, 0xc0, !PT ;  /* 0x7ff000000915a812 */ /* 0x000fe400078ec0ff */
[----:B------:R-:W-:Y:S01]  /*08e0*/  DMUL R18, R16, R8 ;  /* 0x0000000810127228 */ /* 0x000fe20000000000 */
[----:B------:R-:W-:Y:S02]  /*08f0*/  VIADD R22, R20, 0xffffffff ;  /* 0xffffffff14167836 */ /* 0x000fe40000000000 */
[----:B------:R-:W-:-:S05]  /*0900*/  VIADD R13, R21, 0xffffffff ;  /* 0xffffffff150d7836 */ /* 0x000fca0000000000 */
[----:B------:R-:W-:Y:S01]  /*0910*/  DFMA R14, R18, -R2, R8 ;  /* 0x80000002120e722b */ /* 0x000fe20000000008 */
[----:B------:R-:W-:-:S04]  /*0920*/  ISETP.GT.U32.AND P0, PT, R13, 0x7feffffe, PT ;  /* 0x7feffffe0d00780c */ /* 0x000fc80003f04070 */
[----:B------:R-:W-:-:S03]  /*0930*/  ISETP.GT.U32.OR P0, PT, R22, 0x7feffffe, P0 ;  /* 0x7feffffe1600780c */ /* 0x000fc60000704470 */
[----:B------:R-:W-:-:S10]  /*0940*/  DFMA R14, R16, R14, R18 ;  /* 0x0000000e100e722b */ /* 0x000fd40000000012 */
[----:B------:R-:W-:Y:S05]  /*0950*/  @P0 BRA `(.L_x_38) ;  /* 0x00000000006c0947 */ /* 0x000fea0003800000 */
[----:B------:R-:W-:-:S04]  /*0960*/  LOP3.LUT R16, R7, 0x7ff00000, RZ, 0xc0, !PT ;  /* 0x7ff0000007107812 */ /* 0x000fc800078ec0ff */
[CC--:B------:R-:W-:Y:S02]  /*0970*/  VIADDMNMX R4, R11.reuse, -R16.reuse, 0xb9600000, !PT ;  /* 0xb96000000b047446 */ /* 0x0c0fe40007800910 */
[----:B------:R-:W-:Y:S02]  /*0980*/  ISETP.GE.U32.AND P0, PT, R11, R16, PT ;  /* 0x000000100b00720c */ /* 0x000fe40003f06070 */
[----:B------:R-:W-:Y:S02]  /*0990*/  VIMNMX R4, PT, PT, R4, 0x46a00000, PT ;  /* 0x46a0000004047848 */ /* 0x000fe40003fe0100 */
[----:B------:R-:W-:-:S05]  /*09a0*/  SEL R11, R12, 0x63400000, !P0 ;  /* 0x634000000c0b7807 */ /* 0x000fca0004000000 */
[----:B------:R-:W-:Y:S02]  /*09b0*/  IMAD.IADD R11, R4, 0x1, -R11 ;  /* 0x00000001040b7824 */ /* 0x000fe400078e0a0b */
[----:B------:R-:W-:Y:S02]  /*09c0*/  IMAD.MOV.U32 R4, RZ, RZ, RZ ;  /* 0x000000ffff047224 */ /* 0x000fe400078e00ff */
[----:B------:R-:W-:-:S06]  /*09d0*/  VIADD R5, R11, 0x7fe00000 ;  /* 0x7fe000000b057836 */ /* 0x000fcc0000000000 */
[----:B------:R-:W-:-:S10]  /*09e0*/  DMUL R12, R14, R4 ;  /* 0x000000040e0c7228 */ /* 0x000fd40000000000 */
[----:B------:R-:W-:-:S13]  /*09f0*/  FSETP.GTU.AND P0, PT, |R13|, 1.469367938527859385e-39, PT ;  /* 0x001000000d00780b */ /* 0x000fda0003f0c200 */
[----:B------:R-:W-:Y:S05]  /*0a00*/  @P0 BRA `(.L_x_39) ;  /* 0x0000000000940947 */ /* 0x000fea0003800000 */
[----:B------:R-:W-:Y:S01]  /*0a10*/  DFMA R2, R14, -R2, R8 ;  /* 0x800000020e02722b */ /* 0x000fe20000000008 */
[----:B------:R-:W-:-:S09]  /*0a20*/  IMAD.MOV.U32 R4, RZ, RZ, RZ ;  /* 0x000000ffff047224 */ /* 0x000fd200078e00ff */
[C---:B------:R-:W-:Y:S02]  /*0a30*/  FSETP.NEU.AND P0, PT, R3.reuse, RZ, PT ;  /* 0x000000ff0300720b */ /* 0x040fe40003f0d000 */
[----:B------:R-:W-:-:S04]  /*0a40*/  LOP3.LUT R7, R3, 0x80000000, R7, 0x48, !PT ;  /* 0x8000000003077812 */ /* 0x000fc800078e4807 */
[----:B------:R-:W-:-:S07]  /*0a50*/  LOP3.LUT R5, R7, R5, RZ, 0xfc, !PT ;  /* 0x0000000507057212 */ /* 0x000fce00078efcff */
[----:B------:R-:W-:Y:S05]  /*0a60*/  @!P0 BRA `(.L_x_39) ;  /* 0x00000000007c8947 */ /* 0x000fea0003800000 */
[----:B------:R-:W-:Y:S01]  /*0a70*/  IMAD.MOV R3, RZ, RZ, -R11 ;  /* 0x000000ffff037224 */ /* 0x000fe200078e0a0b */
[----:B------:R-:W-:Y:S01]  /*0a80*/  DMUL.RP R4, R14, R4 ;  /* 0x000000040e047228 */ /* 0x000fe20000008000 */
[----:B------:R-:W-:-:S06]  /*0a90*/  IMAD.MOV.U32 R2, RZ, RZ, RZ ;  /* 0x000000ffff027224 */ /* 0x000fcc00078e00ff */
[----:B------:R-:W-:-:S03]  /*0aa0*/  DFMA R2, R12, -R2, R14 ;  /* 0x800000020c02722b */ /* 0x000fc6000000000e */
[----:B------:R-:W-:-:S03]  /*0ab0*/  LOP3.LUT R7, R5, R7, RZ, 0x3c, !PT ;  /* 0x0000000705077212 */ /* 0x000fc600078e3cff */
[----:B------:R-:W-:-:S04]  /*0ac0*/  IADD3 R2, PT, PT, -R11, -0x43300000, RZ ;  /* 0xbcd000000b027810 */ /* 0x000fc80007ffe1ff */
[----:B------:R-:W-:-:S04]  /*0ad0*/  FSETP.NEU.AND P0, PT, |R3|, R2, PT ;  /* 0x000000020300720b */ /* 0x000fc80003f0d200 */
[----:B------:R-:W-:Y:S02]  /*0ae0*/  FSEL R12, R4, R12, !P0 ;  /* 0x0000000c040c7208 */ /* 0x000fe40004000000 */
[----:B------:R-:W-:Y:S01]  /*0af0*/  FSEL R13, R7, R13, !P0 ;  /* 0x0000000d070d7208 */ /* 0x000fe20004000000 */
[----:B------:R-:W-:Y:S06]  /*0b00*/  BRA `(.L_x_39) ;  /* 0x0000000000547947 */ /* 0x000fec0003800000 */
.L_x_38:
[----:B------:R-:W-:-:S14]  /*0b10*/  DSETP.NAN.AND P0, PT, R4, R4, PT ;  /* 0x000000040400722a */ /* 0x000fdc0003f08000 */
[----:B------:R-:W-:Y:S05]  /*0b20*/  @P0 BRA `(.L_x_40) ;  /* 0x0000000000440947 */ /* 0x000fea0003800000 */
[----:B------:R-:W-:-:S14]  /*0b30*/  DSETP.NAN.AND P0, PT, R6, R6, PT ;  /* 0x000000060600722a */ /* 0x000fdc0003f08000 */
[----:B------:R-:W-:Y:S05]  /*0b40*/  @P0 BRA `(.L_x_41) ;  /* 0x0000000000300947 */ /* 0x000fea0003800000 */
[----:B------:R-:W-:Y:S01]  /*0b50*/  ISETP.NE.AND P0, PT, R21, R20, PT ;  /* 0x000000141500720c */ /* 0x000fe20003f05270 */
[----:B------:R-:W-:Y:S02]  /*0b60*/  IMAD.MOV.U32 R12, RZ, RZ, 0x0 ;  /* 0x00000000ff0c7424 */ /* 0x000fe400078e00ff */
[----:B------:R-:W-:-:S10]  /*0b70*/  IMAD.MOV.U32 R13, RZ, RZ, -0x80000 ;  /* 0xfff80000ff0d7424 */ /* 0x000fd400078e00ff */
[----:B------:R-:W-:Y:S05]  /*0b80*/  @!P0 BRA `(.L_x_39) ;  /* 0x0000000000348947 */ /* 0x000fea0003800000 */
[----:B------:R-:W-:Y:S02]  /*0b90*/  ISETP.NE.AND P0, PT, R21, 0x7ff00000, PT ;  /* 0x7ff000001500780c */ /* 0x000fe40003f05270 */
[----:B------:R-:W-:Y:S02]  /*0ba0*/  LOP3.LUT R13, R5, 0x80000000, R7, 0x48, !PT ;  /* 0x80000000050d7812 */ /* 0x000fe400078e4807 */
[----:B------:R-:W-:-:S13]  /*0bb0*/  ISETP.EQ.OR P0, PT, R20, RZ, !P0 ;  /* 0x000000ff1400720c */ /* 0x000fda0004702670 */
[----:B------:R-:W-:Y:S01]  /*0bc0*/  @P0 LOP3.LUT R2, R13, 0x7ff00000, RZ, 0xfc, !PT ;  /* 0x7ff000000d020812 */ /* 0x000fe200078efcff */
[----:B------:R-:W-:Y:S02]  /*0bd0*/  @!P0 IMAD.MOV.U32 R12, RZ, RZ, RZ ;  /* 0x000000ffff0c8224 */ /* 0x000fe400078e00ff */
[----:B------:R-:W-:Y:S02]  /*0be0*/  @P0 IMAD.MOV.U32 R12, RZ, RZ, RZ ;  /* 0x000000ffff0c0224 */ /* 0x000fe400078e00ff */
[----:B------:R-:W-:Y:S01]  /*0bf0*/  @P0 IMAD.MOV.U32 R13, RZ, RZ, R2 ;  /* 0x000000ffff0d0224 */ /* 0x000fe200078e0002 */
[----:B------:R-:W-:Y:S06]  /*0c00*/  BRA `(.L_x_39) ;  /* 0x0000000000147947 */ /* 0x000fec0003800000 */
.L_x_41:
[----:B------:R-:W-:Y:S01]  /*0c10*/  LOP3.LUT R13, R7, 0x80000, RZ, 0xfc, !PT ;  /* 0x00080000070d7812 */ /* 0x000fe200078efcff */
[----:B------:R-:W-:Y:S01]  /*0c20*/  IMAD.MOV.U32 R12, RZ, RZ, R6 ;  /* 0x000000ffff0c7224 */ /* 0x000fe200078e0006 */
[----:B------:R-:W-:Y:S06]  /*0c30*/  BRA `(.L_x_39) ;  /* 0x0000000000087947 */ /* 0x000fec0003800000 */
.L_x_40:
[----:B------:R-:W-:Y:S01]  /*0c40*/  LOP3.LUT R13, R5, 0x80000, RZ, 0xfc, !PT ;  /* 0x00080000050d7812 */ /* 0x000fe200078efcff */
[----:B------:R-:W-:-:S07]  /*0c50*/  IMAD.MOV.U32 R12, RZ, RZ, R4 ;  /* 0x000000ffff0c7224 */ /* 0x000fce00078e0004 */
.L_x_39:
[----:B------:R-:W-:Y:S05]  /*0c60*/  BSYNC.RECONVERGENT B1 ;  /* 0x0000000000017941 */ /* 0x000fea0003800200 */
.L_x_37:
[----:B------:R-:W-:Y:S02]  /*0c70*/  IMAD.MOV.U32 R11, RZ, RZ, 0x0 ;  /* 0x00000000ff0b7424 */ /* 0x000fe400078e00ff */
[----:B------:R-:W-:Y:S02]  /*0c80*/  IMAD.MOV.U32 R2, RZ, RZ, R12 ;  /* 0x000000ffff027224 */ /* 0x000fe400078e000c */
[----:B------:R-:W-:Y:S01]  /*0c90*/  IMAD.MOV.U32 R3, RZ, RZ, R13 ;  /* 0x000000ffff037224 */ /* 0x000fe200078e000d */
[----:B------:R-:W-:Y:S06]  /*0ca0*/  RET.REL.NODEC R10 `(normal_pdf_double) ;  /* 0xfffffff00ad47950 */ /* 0x000fec0003c3ffff */
.L_x_42:
        /* <DEDUP_REMOVED lines=13> */
.L_x_48:


//--------------------- .text.std_normal_pdf_float --------------------------
	.section	.text.std_normal_pdf_float,"ax",@progbits
	.align	128
        .global         std_normal_pdf_float
        .type           std_normal_pdf_float,@function
        .size           std_normal_pdf_float,(.L_x_54 - std_normal_pdf_float)
        .other          std_normal_pdf_float,@"STO_CUDA_ENTRY STV_DEFAULT"
std_normal_pdf_float:
.text.std_normal_pdf_float:
        /* <DEDUP_REMOVED lines=12> */
[----:B------:R-:W1:Y:S01]  /*00c0*/  LDCU.64 UR4, c[0x0][0x358] ;  /* 0x00006b00ff0477ac */ /* 0x000e620008000a00 */
[----:B0-----:R-:W-:-:S06]  /*00d0*/  IMAD.WIDE.U32 R2, R7, 0x4, R2 ;  /* 0x0000000407027825 */ /* 0x001fcc00078e0002 */
[----:B-1----:R-:W2:Y:S01]  /*00e0*/  LDG.E R2, desc[UR4][R2.64] ;  /* 0x0000000402027981 */ /* 0x002ea2000c1e1900 */
[----:B------:R-:W-:Y:S02]  /*00f0*/  HFMA2 R9, -RZ, RZ, 0.96630859375, -0.0022525787353515625 ;  /* 0x3bbb989dff097431 */ /* 0x000fe400000001ff */
[----:B--2---:R-:W-:-:S04]  /*0100*/  FMUL R5, R2, -0.5 ;  /* 0xbf00000002057820 */ /* 0x004fc80000400000 */
[----:B------:R-:W-:Y:S01]  /*0110*/  FMUL R0, R2, R5 ;  /* 0x0000000502007220 */ /* 0x000fe20000400000 */
[----:B------:R-:W-:-:S03]  /*0120*/  MOV R5, 0x437c0000 ;  /* 0x437c000000057802 */ /* 0x000fc60000000f00 */
[----:B------:R-:W-:-:S04]  /*0130*/  FFMA.SAT R4, R0, R9, 0.5 ;  /* 0x3f00000000047423 */ /* 0x000fc80000002009 */
[----:B------:R-:W-:-:S04]  /*0140*/  FFMA.RM R6, R4, R5, 12582913 ;  /* 0x4b40000104067423 */ /* 0x000fc80000004005 */
[C---:B------:R-:W-:Y:S01]  /*0150*/  FADD R5, R6.reuse, -12583039 ;  /* 0xcb40007f06057421 */ /* 0x040fe20000000000 */
[----:B------:R-:W-:-:S03]  /*0160*/  SHF.L.U32 R6, R6, 0x17, RZ ;  /* 0x0000001706067819 */ /* 0x000fc600000006ff */
[C---:B------:R-:W-:Y:S02]  /*0170*/  FFMA R9, R0.reuse, 1.4426950216293334961, -R5 ;  /* 0x3fb8aa3b00097823 */ /* 0x040fe40000000805 */
[----:B------:R-:W0:Y:S02]  /*0180*/  LDC.64 R4, c[0x0][0x388] ;  /* 0x0000e200ff047b82 */ /* 0x000e240000000a00 */
[----:B------:R-:W-:-:S06]  /*0190*/  FFMA R9, R0, 1.925963033500011079e-08, R9 ;  /* 0x32a5706000097823 */ /* 0x000fcc0000000009 */
[----:B------:R-:W1:Y:S01]  /*01a0*/  MUFU.EX2 R9, R9 ;  /* 0x0000000900097308 */ /* 0x000e620000000800 */
[----:B0-----:R-:W-:-:S04]  /*01b0*/  IMAD.WIDE.U32 R2, R7, 0x4, R4 ;  /* 0x0000000407027825 */ /* 0x001fc800078e0004 */
[----:B-1----:R-:W-:-:S04]  /*01c0*/  FMUL R6, R6, R9 ;  /* 0x0000000906067220 */ /* 0x002fc80000400000 */
[----:B------:R-:W-:-:S05]  /*01d0*/  FMUL R5, R6, 0.39894226193428039551 ;  /* 0x3ecc422906057820 */ /* 0x000fca0000400000 */
[----:B------:R-:W-:Y:S01]  /*01e0*/  STG.E desc[UR4][R2.64], R5 ;  /* 0x0000000502007986 */ /* 0x000fe2000c101904 */
[----:B------:R-:W-:Y:S05]  /*01f0*/  EXIT ;  /* 0x000000000000794d */ /* 0x000fea0003800000 */
.L_x_43:
        /* <DEDUP_REMOVED lines=16> */
.L_x_54:


//--------------------- .text.std_normal_pdf_double --------------------------
	.section	.text.std_normal_pdf_double,"ax",@progbits
	.align	128
        .global         std_normal_pdf_double
        .type           std_normal_pdf_double,@function
        .size           std_normal_pdf_double,(.L_x_55 - std_normal_pdf_double)
        .other          std_normal_pdf_double,@"STO_CUDA_ENTRY STV_DEFAULT"
std_normal_pdf_double:
.text.std_normal_pdf_double:
        /* <DEDUP_REMOVED lines=14> */
[----:B-1----:R-:W2:Y:S01]  /*00e0*/  LDG.E.64 R8, desc[UR4][R8.64] ;  /* 0x0000000408087981 */ /* 0x002ea2000c1e1b00 */
[----:B------:R-:W-:Y:S01]  /*00f0*/  IMAD.MOV.U32 R4, RZ, RZ, 0x652b82fe ;  /* 0x652b82feff047424 */ /* 0x000fe200078e00ff */
[----:B------:R-:W-:Y:S01]  /*0100*/  UMOV UR6, 0xfefa39ef ;  /* 0xfefa39ef00067882 */ /* 0x000fe20000000000 */
[----:B------:R-:W-:Y:S01]  /*0110*/  IMAD.MOV.U32 R5, RZ, RZ, 0x3ff71547 ;  /* 0x3ff71547ff057424 */ /* 0x000fe200078e00ff */
[----:B------:R-:W-:Y:S01]  /*0120*/  UMOV UR7, 0x3fe62e42 ;  /* 0x3fe62e4200077882 */ /* 0x000fe20000000000 */
[----:B------:R-:W-:Y:S01]  /*0130*/  BSSY.RECONVERGENT B0, `(.L_x_44) ;  /* 0x0000039000007945 */ /* 0x000fe20003800200 */
[----:B--2---:R-:W-:-:S08]  /*0140*/  DMUL R2, R8, -0.5 ;  /* 0xbfe0000008027828 */ /* 0x004fd00000000000 */
[----:B------:R-:W-:-:S08]  /*0150*/  DMUL R2, R8, R2 ;  /* 0x0000000208027228 */ /* 0x000fd00000000000 */
[----:B------:R-:W-:Y:S02]  /*0160*/  DFMA R4, R2, R4, 6.75539944105574400000e+15 ;  /* 0x433800000204742b */ /* 0x000fe40000000004 */
[----:B------:R-:W-:-:S06]  /*0170*/  FSETP.GEU.AND P0, PT, |R3|, 4.1917929649353027344, PT ;  /* 0x4086232b0300780b */ /* 0x000fcc0003f0e200 */
[----:B------:R-:W-:-:S08]  /*0180*/  DADD R6, R4, -6.75539944105574400000e+15 ;  /* 0xc338000004067429 */ /* 0x000fd00000000000 */
[----:B------:R-:W-:Y:S01]  /*0190*/  DFMA R10, R6, -UR6, R2 ;  /* 0x80000006060a7c2b */ /* 0x000fe20008000002 */
[----:B------:R-:W-:Y:S01]  /*01a0*/  UMOV UR6, 0x3b39803f ;  /* 0x3b39803f00067882 */ /* 0x000fe20000000000 */
[----:B------:R-:W-:-:S06]  /*01b0*/  UMOV UR7, 0x3c7abc9e ;  /* 0x3c7abc9e00077882 */ /* 0x000fcc0000000000 */
[----:B------:R-:W-:Y:S01]  /*01c0*/  DFMA R6, R6, -UR6, R10 ;  /* 0x8000000606067c2b */ /* 0x000fe2000800000a */
[----:B------:R-:W-:Y:S01]  /*01d0*/  UMOV UR6, 0x69ce2bdf ;  /* 0x69ce2bdf00067882 */ /* 0x000fe20000000000 */
[----:B------:R-:W-:Y:S01]  /*01e0*/  IMAD.MOV.U32 R10, RZ, RZ, -0x35dec16 ;  /* 0xfca213eaff0a7424 */ /* 0x000fe200078e00ff */
[----:B------:R-:W-:Y:S01]  /*01f0*/  MOV R11, 0x3e928af3 ;  /* 0x3e928af3000b7802 */ /* 0x000fe20000000f00 */
[----:B------:R-:W-:-:S05]  /*0200*/  UMOV UR7, 0x3e5ade15 ;  /* 0x3e5ade1500077882 */ /* 0x000fca0000000000 */
        /* <DEDUP_REMOVED lines=24> */
[----:B------:R-:W-:-:S08]  /*0390*/  DFMA R8, R6, R8, UR6 ;  /* 0x0000000606087e2b */ /* 0x000fd00008000008 */
[C---:B------:R-:W-:Y:S02]  /*03a0*/  DFMA R10, R6.reuse, R8, 1 ;  /* 0x3ff00000060a742b */ /* 0x040fe40000000008 */
[----:B------:R-:W0:Y:S06]  /*03b0*/  LDC.64 R8, c[0x0][0x388] ;  /* 0x0000e200ff087b82 */ /* 0x000e2c0000000a00 */
[----:B------:R-:W-:-:S10]  /*03c0*/  DFMA R10, R6, R10, 1 ;  /* 0x3ff00000060a742b */ /* 0x000fd4000000000a */
[----:B------:R-:W-:Y:S02]  /*03d0*/  IMAD R7, R4, 0x100000, R11 ;  /* 0x0010000004077824 */ /* 0x000fe400078e020b */
[----:B------:R-:W-:Y:S01]  /*03e0*/  IMAD.MOV.U32 R6, RZ, RZ, R10 ;  /* 0x000000ffff067224 */ /* 0x000fe200078e000a */
[----:B------:R-:W-:Y:S06]  /*03f0*/  @!P0 BRA `(.L_x_45) ;  /* 0x0000000000308947 */ /* 0x000fec0003800000 */
[----:B------:R-:W-:Y:S01]  /*0400*/  FSETP.GEU.AND P1, PT, |R3|, 4.2275390625, PT ;  /* 0x408748000300780b */ /* 0x000fe20003f2e200 */
[C---:B------:R-:W-:Y:S02]  /*0410*/  DADD R6, R2.reuse, +INF ;  /* 0x7ff0000002067429 */ /* 0x040fe40000000000 */
[----:B------:R-:W-:-:S08]  /*0420*/  DSETP.GEU.AND P0, PT, R2, RZ, PT ;  /* 0x000000ff0200722a */ /* 0x000fd00003f0e000 */
[----:B------:R-:W-:Y:S02]  /*0430*/  FSEL R6, R6, RZ, P0 ;  /* 0x000000ff06067208 */ /* 0x000fe40000000000 */
[----:B------:R-:W-:Y:S02]  /*0440*/  @!P1 LEA.HI R5, R4, R4, RZ, 0x1 ;  /* 0x0000000404059211 */ /* 0x000fe400078f08ff */
[----:B------:R-:W-:Y:S02]  /*0450*/  FSEL R7, R7, RZ, P0 ;  /* 0x000000ff07077208 */ /* 0x000fe40000000000 */
[----:B------:R-:W-:-:S04]  /*0460*/  @!P1 SHF.R.S32.HI R5, RZ, 0x1, R5 ;  /* 0x00000001ff059819 */ /* 0x000fc80000011405 */
[----:B------:R-:W-:Y:S01]  /*0470*/  @!P1 IADD3 R2, PT, PT, R4, -R5, RZ ;  /* 0x8000000504029210 */ /* 0x000fe20007ffe0ff */
[----:B------:R-:W-:-:S03]  /*0480*/  @!P1 IMAD R11, R5, 0x100000, R11 ;  /* 0x00100000050b9824 */ /* 0x000fc600078e020b */
[----:B------:R-:W-:Y:S02]  /*0490*/  @!P1 LEA R3, R2, 0x3ff00000, 0x14 ;  /* 0x3ff0000002039811 */ /* 0x000fe400078ea0ff */
[----:B------:R-:W-:-:S06]  /*04a0*/  @!P1 MOV R2, RZ ;  /* 0x000000ff00029202 */ /* 0x000fcc0000000f00 */
[----:B------:R-:W-:-:S11]  /*04b0*/  @!P1 DMUL R6, R10, R2 ;  /* 0x000000020a069228 */ /* 0x000fd60000000000 */
.L_x_45:
[----:B------:R-:W-:Y:S05]  /*04c0*/  BSYNC.RECONVERGENT B0 ;  /* 0x0000000000007941 */ /* 0x000fea0003800200 */
.L_x_44:
[----:B------:R-:W-:Y:S01]  /*04d0*/  UMOV UR6, 0x33d43651 ;  /* 0x33d4365100067882 */ /* 0x000fe20000000000 */
[----:B------:R-:W-:Y:S01]  /*04e0*/  UMOV UR7, 0x3fd98845 ;  /* 0x3fd9884500077882 */ /* 0x000fe20000000000 */
[----:B0-----:R-:W-:Y:S01]  /*04f0*/  IMAD.WIDE.U32 R8, R0, 0x8, R8 ;  /* 0x0000000800087825 */ /* 0x001fe200078e0008 */
[----:B------:R-:W-:-:S07]  /*0500*/  DMUL R6, R6, UR6 ;  /* 0x0000000606067c28 */ /* 0x000fce0008000000 */
[----:B------:R-:W-:Y:S01]  /*0510*/  STG.E.64 desc[UR4][R8.64], R6 ;  /* 0x0000000608007986 */ /* 0x000fe2000c101b04 */
[----:B------:R-:W-:Y:S05]  /*0520*/  EXIT ;  /* 0x000000000000794d */ /* 0x000fea0003800000 */
.L_x_46:
        /* <DEDUP_REMOVED lines=13> */
.L_x_55:


//--------------------- .nv.shared.block_sum_double --------------------------
	.section	.nv.shared.block_sum_double,"aw",@nobits
	.sectionflags	@""
	.align	16
	.zero		1024


//--------------------- .nv.shared.reserved.0     --------------------------
	.section	.nv.shared.reserved.0,"aw",@nobits
	.weak		__nv_reservedSMEM_offset_0_alias
	.size		__nv_reservedSMEM_offset_0_alias, 0, 64
	.other		__nv_reservedSMEM_offset_0_alias,@"STO_CUDA_RESERVED_SHARED STV_DEFAULT"
__nv_reservedSMEM_offset_0_alias:
	.zero		0
	.zero		64


//--------------------- .nv.shared.sum_simplistic_float --------------------------
	.section	.nv.shared.sum_simplistic_float,"aw",@nobits
	.sectionflags	@""
	.align	16
	.zero		1024


//--------------------- .nv.shared.sum_simplistic_double --------------------------
	.section	.nv.shared.sum_simplistic_double,"aw",@nobits
	.sectionflags	@""
	.align	16
	.zero		1024


//--------------------- .nv.shared.normal_pdf_float --------------------------
	.section	.nv.shared.normal_pdf_float,"aw",@nobits
	.sectionflags	@""
	.align	16
	.zero		1024


//--------------------- .nv.shared.normal_pdf_double --------------------------
	.section	.nv.shared.normal_pdf_double,"aw",@nobits
	.sectionflags	@""
	.align	16
	.zero		1024


//--------------------- .nv.shared.std_normal_pdf_float --------------------------
	.section	.nv.shared.std_normal_pdf_float,"aw",@nobits
	.sectionflags	@""
	.align	16
	.zero		1024


//--------------------- .nv.shared.std_normal_pdf_double --------------------------
	.section	.nv.shared.std_normal_pdf_double,"aw",@nobits
	.sectionflags	@""
	.align	16
	.zero		1024


//--------------------- .nv.constant0.block_sum_double --------------------------
	.section	.nv.constant0.block_sum_double,"a",@progbits
	.sectionflags	@""
	.align	4
.nv.constant0.block_sum_double:
	.zero		916


//--------------------- .nv.constant0.sum_simplistic_float --------------------------
	.section	.nv.constant0.sum_simplistic_float,"a",@progbits
	.sectionflags	@""
	.align	4
.nv.constant0.sum_simplistic_float:
	.zero		916


//--------------------- .nv.constant0.sum_simplistic_double --------------------------
	.section	.nv.constant0.sum_simplistic_double,"a",@progbits
	.sectionflags	@""
	.align	4
.nv.constant0.sum_simplistic_double:
	.zero		916


//--------------------- .nv.constant0.normal_pdf_float --------------------------
	.section	.nv.constant0.normal_pdf_float,"a",@progbits
	.sectionflags	@""
	.align	4
.nv.constant0.normal_pdf_float:
	.zero		932


//--------------------- .nv.constant0.normal_pdf_double --------------------------
	.section	.nv.constant0.normal_pdf_double,"a",@progbits
	.sectionflags	@""
	.align	4
.nv.constant0.normal_pdf_double:
	.zero		932


//--------------------- .nv.constant0.std_normal_pdf_float --------------------------
	.section	.nv.constant0.std_normal_pdf_float,"a",@progbits
	.sectionflags	@""
	.align	4
.nv.constant0.std_normal_pdf_float:
	.zero		916


//--------------------- .nv.constant0.std_normal_pdf_double --------------------------
	.section	.nv.constant0.std_normal_pdf_double,"a",@progbits
	.sectionflags	@""
	.align	4
.nv.constant0.std_normal_pdf_double:
	.zero		916


//--------------------- SYMBOLS --------------------------

	.type		.nv.reservedSmem.offset0,@object
	.size		.nv.reservedSmem.offset0,0x4
	.type		.nv.reservedSmem.cap,@object
	.size		.nv.reservedSmem.cap,0x4
